	.target	sm_90a

	.elftype	@"ET_EXEC"


//--------------------- .note.nv.tkinfo           --------------------------
	.section	.note.nv.tkinfo,"",@"SHT_NOTE"
	.sectionflags	@"SHF_NOTE_NV_TKINFO"
	.tkinfo
        /*0018*/ 	.word	0x00000002
        /*0030*/ 	.string	""
        /*0030*/ 	.string	"ptxas"
        /*0030*/ 	.string	"Cuda compilation tools, release 13.0, V13.0.88"
        /*0030*/ 	.string	"Build cuda_13.0.r13.0/compiler.36424714_0"
        /*0030*/ 	.string	"-arch sm_90a -m 64 "



//--------------------- .note.nv.cuinfo           --------------------------
	.section	.note.nv.cuinfo,"",@"SHT_NOTE"
	.sectionflags	@"SHF_NOTE_NV_CUINFO"
        /*0018*/ 	.short	0x0002
        /*001a*/ 	.short	0x005a
        /*001c*/ 	.short	0x0082
	.zero		2


//--------------------- .nv.info                  --------------------------
	.section	.nv.info,"",@"SHT_CUDA_INFO"
	.align	4


	//----- nvinfo : EIATTR_REGCOUNT
	.align		4
        /*0000*/ 	.byte	0x04, 0x2f
        /*0002*/ 	.short	(.L_15 - .L_14)
	.align		4
.L_14:
        /*0004*/ 	.word	index@(_ZN7cutlass13device_kernelINS_4gemm6kernel13GemmUniversalIN4cute5tupleIJiiiiEEENS1_10collective13CollectiveMmaINS1_34MainloopSm90TmaGmmaWarpSpecializedILi9ENS5_IJNS4_1CILi1EEESB_SB_EEENS1_35KernelTmaWarpSpecializedCooperativeEEENS5_IJNSA_ILi128EEENSA_ILi256EEENSA_ILi32EEEEEENS_10bfloat16_tENS5_IJSB_llEEESJ_SK_NS4_8TiledMMAINS4_8MMA_AtomIJNS4_4SM904GMMA28MMA_64x256x16_F32BF16BF16_SSILNSO_5MajorE1ELSQ_1ELNSO_7ScaleInE1ELSR_1EEEEEENS4_6LayoutINS5_IJNSA_ILi2EEESB_SB_EEENS5_IJSB_NSA_ILi0EEESX_EEEEENS5_IJNS4_10UnderscoreES10_S10_EEEEENS4_13SM90_TMA_LOADENS4_14ComposedLayoutINS4_7SwizzleILi3ELi4ELi3EEENS4_18smem_ptr_flag_bitsILi16EEENSU_INS5_IJNSA_ILi64EEENSA_ILi8EEEEEENS5_IJSB_S19_EEEEEEEvNS4_8identityES13_S1E_vS1F_EENS_8epilogue10collective6detail29Sm90TmaWarpSpecializedAdapterINS1I_15DefaultEpilogueISJ_NS5_IJlSB_lEEES1M_NS1H_6thread17LinearCombinationISJ_Li1EffLNS1N_9ScaleType4KindE0ELNS_15FloatRoundStyleE2ESJ_EENS1_15EpilogueDefaultEEEEEvvEEEEvNT_6ParamsE)
        /*0008*/ 	.word	0x000000a8


	//----- nvinfo : EIATTR_FRAME_SIZE
	.align		4
.L_15:
        /*000c*/ 	.byte	0x04, 0x11
        /*000e*/ 	.short	(.L_17 - .L_16)
	.align		4
.L_16:
        /*0010*/ 	.word	index@(_ZN7cutlass13device_kernelINS_4gemm6kernel13GemmUniversalIN4cute5tupleIJiiiiEEENS1_10collective13CollectiveMmaINS1_34MainloopSm90TmaGmmaWarpSpecializedILi9ENS5_IJNS4_1CILi1EEESB_SB_EEENS1_35KernelTmaWarpSpecializedCooperativeEEENS5_IJNSA_ILi128EEENSA_ILi256EEENSA_ILi32EEEEEENS_10bfloat16_tENS5_IJSB_llEEESJ_SK_NS4_8TiledMMAINS4_8MMA_AtomIJNS4_4SM904GMMA28MMA_64x256x16_F32BF16BF16_SSILNSO_5MajorE1ELSQ_1ELNSO_7ScaleInE1ELSR_1EEEEEENS4_6LayoutINS5_IJNSA_ILi2EEESB_SB_EEENS5_IJSB_NSA_ILi0EEESX_EEEEENS5_IJNS4_10UnderscoreES10_S10_EEEEENS4_13SM90_TMA_LOADENS4_14ComposedLayoutINS4_7SwizzleILi3ELi4ELi3EEENS4_18smem_ptr_flag_bitsILi16EEENSU_INS5_IJNSA_ILi64EEENSA_ILi8EEEEEENS5_IJSB_S19_EEEEEEEvNS4_8identityES13_S1E_vS1F_EENS_8epilogue10collective6detail29Sm90TmaWarpSpecializedAdapterINS1I_15DefaultEpilogueISJ_NS5_IJlSB_lEEES1M_NS1H_6thread17LinearCombinationISJ_Li1EffLNS1N_9ScaleType4KindE0ELNS_15FloatRoundStyleE2ESJ_EENS1_15EpilogueDefaultEEEEEvvEEEEvNT_6ParamsE)
        /*0014*/ 	.word	0x00000000


	//----- nvinfo : EIATTR_MIN_STACK_SIZE
	.align		4
.L_17:
        /*0018*/ 	.byte	0x04, 0x12
        /*001a*/ 	.short	(.L_19 - .L_18)
	.align		4
.L_18:
        /*001c*/ 	.word	index@(_ZN7cutlass13device_kernelINS_4gemm6kernel13GemmUniversalIN4cute5tupleIJiiiiEEENS1_10collective13CollectiveMmaINS1_34MainloopSm90TmaGmmaWarpSpecializedILi9ENS5_IJNS4_1CILi1EEESB_SB_EEENS1_35KernelTmaWarpSpecializedCooperativeEEENS5_IJNSA_ILi128EEENSA_ILi256EEENSA_ILi32EEEEEENS_10bfloat16_tENS5_IJSB_llEEESJ_SK_NS4_8TiledMMAINS4_8MMA_AtomIJNS4_4SM904GMMA28MMA_64x256x16_F32BF16BF16_SSILNSO_5MajorE1ELSQ_1ELNSO_7ScaleInE1ELSR_1EEEEEENS4_6LayoutINS5_IJNSA_ILi2EEESB_SB_EEENS5_IJSB_NSA_ILi0EEESX_EEEEENS5_IJNS4_10UnderscoreES10_S10_EEEEENS4_13SM90_TMA_LOADENS4_14ComposedLayoutINS4_7SwizzleILi3ELi4ELi3EEENS4_18smem_ptr_flag_bitsILi16EEENSU_INS5_IJNSA_ILi64EEENSA_ILi8EEEEEENS5_IJSB_S19_EEEEEEEvNS4_8identityES13_S1E_vS1F_EENS_8epilogue10collective6detail29Sm90TmaWarpSpecializedAdapterINS1I_15DefaultEpilogueISJ_NS5_IJlSB_lEEES1M_NS1H_6thread17LinearCombinationISJ_Li1EffLNS1N_9ScaleType4KindE0ELNS_15FloatRoundStyleE2ESJ_EENS1_15EpilogueDefaultEEEEEvvEEEEvNT_6ParamsE)
        /*0020*/ 	.word	0x00000000
.L_19:


//--------------------- .nv.compat                --------------------------
	.section	.nv.compat,"",@"SHT_CUDA_COMPAT_INFO"
	.align	4
        /*0000*/ 	.byte	0x02, 0x09, 0x01, 0x00, 0x02, 0x02, 0x04, 0x00, 0x02, 0x05, 0x05, 0x00, 0x03, 0x07, 0x01, 0x01
        /*0010*/ 	.byte	0x02, 0x03, 0x01, 0x00, 0x02, 0x06, 0x01, 0x00, 0x04, 0x0b, 0x08, 0x00, 0x00, 0x00, 0x00, 0x00
        /*0020*/ 	.byte	0x00, 0x00, 0x00, 0x00


//--------------------- .nv.info._ZN7cutlass13device_kernelINS_4gemm6kernel13GemmUniversalIN4cute5tupleIJiiiiEEENS1_10collective13CollectiveMmaINS1_34MainloopSm90TmaGmmaWarpSpecializedILi9ENS5_IJNS4_1CILi1EEESB_SB_EEENS1_35KernelTmaWarpSpecializedCooperativeEEENS5_IJNSA_ILi128EEENSA_ILi256EEENSA_ILi32EEEEEENS_10bfloat16_tENS5_IJSB_llEEESJ_SK_NS4_8TiledMMAINS4_8MMA_AtomIJNS4_4SM904GMMA28MMA_64x256x16_F32BF16BF16_SSILNSO_5MajorE1ELSQ_1ELNSO_7ScaleInE1ELSR_1EEEEEENS4_6LayoutINS5_IJNSA_ILi2EEESB_SB_EEENS5_IJSB_NSA_ILi0EEESX_EEEEENS5_IJNS4_10UnderscoreES10_S10_EEEEENS4_13SM90_TMA_LOADENS4_14ComposedLayoutINS4_7SwizzleILi3ELi4ELi3EEENS4_18smem_ptr_flag_bitsILi16EEENSU_INS5_IJNSA_ILi64EEENSA_ILi8EEEEEENS5_IJSB_S19_EEEEEEEvNS4_8identityES13_S1E_vS1F_EENS_8epilogue10collective6detail29Sm90TmaWarpSpecializedAdapterINS1I_15DefaultEpilogueISJ_NS5_IJlSB_lEEES1M_NS1H_6thread17LinearCombinationISJ_Li1EffLNS1N_9ScaleType4KindE0ELNS_15FloatRoundStyleE2ESJ_EENS1_15EpilogueDefaultEEEEEvvEEEEvNT_6ParamsE --------------------------
	.section	.nv.info._ZN7cutlass13device_kernelINS_4gemm6kernel13GemmUniversalIN4cute5tupleIJiiiiEEENS1_10collective13CollectiveMmaINS1_34MainloopSm90TmaGmmaWarpSpecializedILi9ENS5_IJNS4_1CILi1EEESB_SB_EEENS1_35KernelTmaWarpSpecializedCooperativeEEENS5_IJNSA_ILi128EEENSA_ILi256EEENSA_ILi32EEEEEENS_10bfloat16_tENS5_IJSB_llEEESJ_SK_NS4_8TiledMMAINS4_8MMA_AtomIJNS4_4SM904GMMA28MMA_64x256x16_F32BF16BF16_SSILNSO_5MajorE1ELSQ_1ELNSO_7ScaleInE1ELSR_1EEEEEENS4_6LayoutINS5_IJNSA_ILi2EEESB_SB_EEENS5_IJSB_NSA_ILi0EEESX_EEEEENS5_IJNS4_10UnderscoreES10_S10_EEEEENS4_13SM90_TMA_LOADENS4_14ComposedLayoutINS4_7SwizzleILi3ELi4ELi3EEENS4_18smem_ptr_flag_bitsILi16EEENSU_INS5_IJNSA_ILi64EEENSA_ILi8EEEEEENS5_IJSB_S19_EEEEEEEvNS4_8identityES13_S1E_vS1F_EENS_8epilogue10collective6detail29Sm90TmaWarpSpecializedAdapterINS1I_15DefaultEpilogueISJ_NS5_IJlSB_lEEES1M_NS1H_6thread17LinearCombinationISJ_Li1EffLNS1N_9ScaleType4KindE0ELNS_15FloatRoundStyleE2ESJ_EENS1_15EpilogueDefaultEEEEEvvEEEEvNT_6ParamsE,"",@"SHT_CUDA_INFO"
	.sectionflags	@""
	.align	4


	//----- nvinfo : EIATTR_CUDA_API_VERSION
	.align		4
        /*0000*/ 	.byte	0x04, 0x37
        /*0002*/ 	.short	(.L_21 - .L_20)
.L_20:
        /*0004*/ 	.word	0x00000082


	//----- nvinfo : EIATTR_KPARAM_INFO
	.align		4
.L_21:
        /*0008*/ 	.byte	0x04, 0x17
        /*000a*/ 	.short	(.L_23 - .L_22)
.L_22:
        /*000c*/ 	.word	0x00000000
        /*0010*/ 	.short	0x0000
        /*0012*/ 	.short	0x0070
        /*0014*/ 	.byte	0x00, 0xf0, 0x01, 0x10


	//----- nvinfo : EIATTR_SPARSE_MMA_MASK
	.align		4
.L_23:
        /*0018*/ 	.byte	0x03, 0x50
        /*001a*/ 	.short	0x0000


	//----- nvinfo : EIATTR_MAXREG_COUNT
	.align		4
        /*001c*/ 	.byte	0x03, 0x1b
        /*001e*/ 	.short	0x00a8


	//----- nvinfo : EIATTR_NUM_BARRIERS
	.align		4
        /*0020*/ 	.byte	0x02, 0x4c
        /*0022*/ 	.byte	0x01
	.zero		1


	//----- nvinfo : EIATTR_EXTERNS
	.align		4
        /*0024*/ 	.byte	0x04, 0x0f
        /*0026*/ 	.short	(.L_25 - .L_24)


	//   ....[0]....
	.align		4
.L_24:
        /*0028*/ 	.word	index@(__assertfail)


	//----- nvinfo : EIATTR_MERCURY_ISA_VERSION
	.align		4
.L_25:
        /*002c*/ 	.byte	0x03, 0x5f
        /*002e*/ 	.short	0x0101


	//----- nvinfo : EIATTR_INT_WARP_WIDE_INSTR_OFFSETS
	.align		4
        /*0030*/ 	.byte	0x04, 0x31
        /*0032*/ 	.short	(.L_27 - .L_26)


	//   ....[0]....
.L_26:
        /*0034*/ 	.word	0x00000480


	//   ....[1]....
        /*0038*/ 	.word	0x000004b0


	//   ....[2]....
        /*003c*/ 	.word	0x00000590


	//----- nvinfo : EIATTR_COOP_GROUP_MASK_REGIDS
	.align		4
.L_27:
        /*0040*/ 	.byte	0x04, 0x29
        /*0042*/ 	.short	(.L_29 - .L_28)


	//   ....[0]....
.L_28:
        /*0044*/ 	.word	0xffffffff


	//   ....[1]....
        /*0048*/ 	.word	0xffffffff


	//   ....[2]....
        /*004c*/ 	.word	0xffffffff


	//   ....[3]....
        /*0050*/ 	.word	0xffffffff


	//   ....[4]....
        /*0054*/ 	.word	0xffffffff


	//----- nvinfo : EIATTR_COOP_GROUP_INSTR_OFFSETS
	.align		4
.L_29:
        /*0058*/ 	.byte	0x04, 0x28
        /*005a*/ 	.short	(.L_31 - .L_30)


	//   ....[0]....
.L_30:
        /*005c*/ 	.word	0x00000060


	//   ....[1]....
        /*0060*/ 	.word	0x00000070


	//   ....[2]....
        /*0064*/ 	.word	0x00000130


	//   ....[3]....
        /*0068*/ 	.word	0x00000390


	//   ....[4]....
        /*006c*/ 	.word	0x00001040


	//----- nvinfo : EIATTR_REG_RECONFIG
	.align		4
.L_31:
        /*0070*/ 	.byte	0x01, 0x54
	.zero		2


	//----- nvinfo : EIATTR_SYSCALL_OFFSETS
	.align		4
        /*0074*/ 	.byte	0x04, 0x46
        /*0076*/ 	.short	(.L_33 - .L_32)


	//   ....[0]....
.L_32:
        /*0078*/ 	.word	0x00001200


	//----- nvinfo : EIATTR_MBARRIER_INSTR_OFFSETS
	.align		4
.L_33:
        /*007c*/ 	.byte	0x04, 0x39
        /*007e*/ 	.short	(.L_35 - .L_34)


	//   ....[0]....
.L_34:
        /*0080*/ 	.word	0x00000250
        /*0084*/ 	.word	0x000000ff
        /*0088*/ 	.word	0x00000000
        /*008c*/ 	.short	0x0100
        /*008e*/ 	.byte	0x08
	.zero		1


	//   ....[1]....
        /*0090*/ 	.word	0x00000260
        /*0094*/ 	.word	0x000000ff
        /*0098*/ 	.word	0x00000048
        /*009c*/ 	.short	0x0100
        /*009e*/ 	.byte	0x08
	.zero		1


	//   ....[2]....
        /*00a0*/ 	.word	0x00000270
        /*00a4*/ 	.word	0x000000ff
        /*00a8*/ 	.word	0x00000008
        /*00ac*/ 	.short	0x0100
        /*00ae*/ 	.byte	0x08
	.zero		1


	//   ....[3]....
        /*00b0*/ 	.word	0x00000280
        /*00b4*/ 	.word	0x000000ff
        /*00b8*/ 	.word	0x00000050
        /*00bc*/ 	.short	0x0100
        /*00be*/ 	.byte	0x08
	.zero		1


	//   ....[4]....
        /*00c0*/ 	.word	0x00000290
        /*00c4*/ 	.word	0x000000ff
        /*00c8*/ 	.word	0x00000010
        /*00cc*/ 	.short	0x0100
        /*00ce*/ 	.byte	0x08
	.zero		1


	//   ....[5]....
        /*00d0*/ 	.word	0x000002a0
        /*00d4*/ 	.word	0x000000ff
        /*00d8*/ 	.word	0x00000058
        /*00dc*/ 	.short	0x0100
        /*00de*/ 	.byte	0x08
	.zero		1


	//   ....[6]....
        /*00e0*/ 	.word	0x000002b0
        /*00e4*/ 	.word	0x000000ff
        /*00e8*/ 	.word	0x00000018
        /*00ec*/ 	.short	0x0100
        /*00ee*/ 	.byte	0x08
	.zero		1


	//   ....[7]....
        /*00f0*/ 	.word	0x000002c0
        /*00f4*/ 	.word	0x000000ff
        /*00f8*/ 	.word	0x00000060
        /*00fc*/ 	.short	0x0100
        /*00fe*/ 	.byte	0x08
	.zero		1


	//   ....[8]....
        /*0100*/ 	.word	0x000002d0
        /*0104*/ 	.word	0x000000ff
        /*0108*/ 	.word	0x00000020
        /*010c*/ 	.short	0x0100
        /*010e*/ 	.byte	0x08
	.zero		1


	//   ....[9]....
        /*0110*/ 	.word	0x000002e0
        /*0114*/ 	.word	0x000000ff
        /*0118*/ 	.word	0x00000068
        /*011c*/ 	.short	0x0100
        /*011e*/ 	.byte	0x08
	.zero		1


	//   ....[10]....
        /*0120*/ 	.word	0x000002f0
        /*0124*/ 	.word	0x000000ff
        /*0128*/ 	.word	0x00000028
        /*012c*/ 	.short	0x0100
        /*012e*/ 	.byte	0x08
	.zero		1


	//   ....[11]....
        /*0130*/ 	.word	0x00000300
        /*0134*/ 	.word	0x000000ff
        /*0138*/ 	.word	0x00000070
        /*013c*/ 	.short	0x0100
        /*013e*/ 	.byte	0x08
	.zero		1


	//   ....[12]....
        /*0140*/ 	.word	0x00000310
        /*0144*/ 	.word	0x000000ff
        /*0148*/ 	.word	0x00000030
        /*014c*/ 	.short	0x0100
        /*014e*/ 	.byte	0x08
	.zero		1


	//   ....[13]....
        /*0150*/ 	.word	0x00000320
        /*0154*/ 	.word	0x000000ff
        /*0158*/ 	.word	0x00000078
        /*015c*/ 	.short	0x0100
        /*015e*/ 	.byte	0x08
	.zero		1


	//   ....[14]....
        /*0160*/ 	.word	0x00000330
        /*0164*/ 	.word	0x000000ff
        /*0168*/ 	.word	0x00000038
        /*016c*/ 	.short	0x0100
        /*016e*/ 	.byte	0x08
	.zero		1


	//   ....[15]....
        /*0170*/ 	.word	0x00000340
        /*0174*/ 	.word	0x000000ff
        /*0178*/ 	.word	0x00000080
        /*017c*/ 	.short	0x0100
        /*017e*/ 	.byte	0x08
	.zero		1


	//   ....[16]....
        /*0180*/ 	.word	0x00000350
        /*0184*/ 	.word	0x000000ff
        /*0188*/ 	.word	0x00000040
        /*018c*/ 	.short	0x0100
        /*018e*/ 	.byte	0x08
	.zero		1


	//   ....[17]....
        /*0190*/ 	.word	0x00000360
        /*0194*/ 	.word	0x000000ff
        /*0198*/ 	.word	0x00000088
        /*019c*/ 	.short	0x0100
        /*019e*/ 	.byte	0x08
	.zero		1


	//   ....[18]....
        /*01a0*/ 	.word	0x00000600
        /*01a4*/ 	.word	0x000000ff
        /*01a8*/ 	.word	0x000000a0
        /*01ac*/ 	.short	0x0100
        /*01ae*/ 	.byte	0x06
	.zero		1


	//   ....[19]....
        /*01b0*/ 	.word	0x00000660
        /*01b4*/ 	.word	0x000000ff
        /*01b8*/ 	.word	0x000000a8
        /*01bc*/ 	.short	0x0100
        /*01be*/ 	.byte	0x06
	.zero		1


	//   ....[20]....
        /*01c0*/ 	.word	0x00001280
        /*01c4*/ 	.word	0x00000003
        /*01c8*/ 	.word	0x00000000
        /*01cc*/ 	.short	0x010a
        /*01ce*/ 	.byte	0x3f
	.zero		1


	//   ....[21]....
        /*01d0*/ 	.word	0x000012c0
        /*01d4*/ 	.word	0x00000003
        /*01d8*/ 	.word	0x00000000
        /*01dc*/ 	.short	0x010a
        /*01de*/ 	.byte	0x3f
	.zero		1


	//   ....[22]....
        /*01e0*/ 	.word	0x00001560
        /*01e4*/ 	.word	0x000000ff
        /*01e8*/ 	.word	0x00000000
        /*01ec*/ 	.short	0x010a
        /*01ee*/ 	.byte	0x04
	.zero		1


	//   ....[23]....
        /*01f0*/ 	.word	0x000015a0
        /*01f4*/ 	.word	0x000000ff
        /*01f8*/ 	.word	0x00000000
        /*01fc*/ 	.short	0x010a
        /*01fe*/ 	.byte	0x04
	.zero		1


	//   ....[24]....
        /*0200*/ 	.word	0x00001710
        /*0204*/ 	.word	0x000000ff
        /*0208*/ 	.word	0x00000000
        /*020c*/ 	.short	0x0101
        /*020e*/ 	.byte	0x04
	.zero		1


	//   ....[25]....
        /*0210*/ 	.word	0x00001910
        /*0214*/ 	.word	0x000000ff
        /*0218*/ 	.word	0x00000000
        /*021c*/ 	.short	0x0101
        /*021e*/ 	.byte	0x06
	.zero		1


	//   ....[26]....
        /*0220*/ 	.word	0x0000a7d0
        /*0224*/ 	.word	0x0000000e
        /*0228*/ 	.word	0x00000048
        /*022c*/ 	.short	0x010a
        /*022e*/ 	.byte	0x3f
	.zero		1


	//   ....[27]....
        /*0230*/ 	.word	0x0000aca0
        /*0234*/ 	.word	0x00000006
        /*0238*/ 	.word	0x000000a8
        /*023c*/ 	.short	0x0101
        /*023e*/ 	.byte	0x3f
	.zero		1


	//   ....[28]....
        /*0240*/ 	.word	0x0000b3d0
        /*0244*/ 	.word	0x00000007
        /*0248*/ 	.word	0x00000000
        /*024c*/ 	.short	0x010a
        /*024e*/ 	.byte	0x3f
	.zero		1


	//   ....[29]....
        /*0250*/ 	.word	0x0000b450
        /*0254*/ 	.word	0x00000009
        /*0258*/ 	.word	0x00000000
        /*025c*/ 	.short	0x010a
        /*025e*/ 	.byte	0x3f
	.zero		1


	//   ....[30]....
        /*0260*/ 	.word	0x0000b4e0
        /*0264*/ 	.word	0x00000006
        /*0268*/ 	.word	0x00000000
        /*026c*/ 	.short	0x010a
        /*026e*/ 	.byte	0x3f
	.zero		1


	//   ....[31]....
        /*0270*/ 	.word	0x0000b570
        /*0274*/ 	.word	0x00000009
        /*0278*/ 	.word	0x00000000
        /*027c*/ 	.short	0x010a
        /*027e*/ 	.byte	0x3f
	.zero		1


	//   ....[32]....
        /*0280*/ 	.word	0x0000b600
        /*0284*/ 	.word	0x00000006
        /*0288*/ 	.word	0x00000000
        /*028c*/ 	.short	0x010a
        /*028e*/ 	.byte	0x3f
	.zero		1


	//   ....[33]....
        /*0290*/ 	.word	0x0000b690
        /*0294*/ 	.word	0x00000009
        /*0298*/ 	.word	0x00000000
        /*029c*/ 	.short	0x010a
        /*029e*/ 	.byte	0x3f
	.zero		1


	//   ....[34]....
        /*02a0*/ 	.word	0x0000b720
        /*02a4*/ 	.word	0x00000006
        /*02a8*/ 	.word	0x00000000
        /*02ac*/ 	.short	0x010a
        /*02ae*/ 	.byte	0x3f
	.zero		1


	//   ....[35]....
        /*02b0*/ 	.word	0x0000b7b0
        /*02b4*/ 	.word	0x00000009
        /*02b8*/ 	.word	0x00000000
        /*02bc*/ 	.short	0x010a
        /*02be*/ 	.byte	0x3f
	.zero		1


	//   ....[36]....
        /*02c0*/ 	.word	0x0000b840
        /*02c4*/ 	.word	0x00000003
        /*02c8*/ 	.word	0x00000000
        /*02cc*/ 	.short	0x010a
        /*02ce*/ 	.byte	0x3f
	.zero		1


	//   ....[37]....
        /*02d0*/ 	.word	0x0000b8a0
        /*02d4*/ 	.word	0x00000003
        /*02d8*/ 	.word	0x00000000
        /*02dc*/ 	.short	0x010a
        /*02de*/ 	.byte	0x3f
	.zero		1


	//   ....[38]....
        /*02e0*/ 	.word	0x0000b900
        /*02e4*/ 	.word	0x00000004
        /*02e8*/ 	.word	0x00000000
        /*02ec*/ 	.short	0x010a
        /*02ee*/ 	.byte	0x3f
	.zero		1


	//   ....[39]....
        /*02f0*/ 	.word	0x0000b9d0
        /*02f4*/ 	.word	0x0000000e
        /*02f8*/ 	.word	0x00000048
        /*02fc*/ 	.short	0x010a
        /*02fe*/ 	.byte	0x3f
	.zero		1


	//   ....[40]....
        /*0300*/ 	.word	0x0000baa0
        /*0304*/ 	.word	0x00000007
        /*0308*/ 	.word	0x00000000
        /*030c*/ 	.short	0x010a
        /*030e*/ 	.byte	0x3f
	.zero		1


	//   ....[41]....
        /*0310*/ 	.word	0x0000baf0
        /*0314*/ 	.word	0x00000009
        /*0318*/ 	.word	0x00000000
        /*031c*/ 	.short	0x010a
        /*031e*/ 	.byte	0x3f
	.zero		1


	//   ....[42]....
        /*0320*/ 	.word	0x0000bb40
        /*0324*/ 	.word	0x00000006
        /*0328*/ 	.word	0x00000000
        /*032c*/ 	.short	0x010a
        /*032e*/ 	.byte	0x3f
	.zero		1


	//   ....[43]....
        /*0330*/ 	.word	0x0000bb90
        /*0334*/ 	.word	0x00000009
        /*0338*/ 	.word	0x00000000
        /*033c*/ 	.short	0x010a
        /*033e*/ 	.byte	0x3f
	.zero		1


	//   ....[44]....
        /*0340*/ 	.word	0x0000bbe0
        /*0344*/ 	.word	0x00000006
        /*0348*/ 	.word	0x00000000
        /*034c*/ 	.short	0x010a
        /*034e*/ 	.byte	0x3f
	.zero		1


	//   ....[45]....
        /*0350*/ 	.word	0x0000bc30
        /*0354*/ 	.word	0x00000009
        /*0358*/ 	.word	0x00000000
        /*035c*/ 	.short	0x010a
        /*035e*/ 	.byte	0x3f
	.zero		1


	//   ....[46]....
        /*0360*/ 	.word	0x0000bc80
        /*0364*/ 	.word	0x00000006
        /*0368*/ 	.word	0x00000000
        /*036c*/ 	.short	0x010a
        /*036e*/ 	.byte	0x3f
	.zero		1


	//   ....[47]....
        /*0370*/ 	.word	0x0000bcd0
        /*0374*/ 	.word	0x00000009
        /*0378*/ 	.word	0x00000000
        /*037c*/ 	.short	0x010a
        /*037e*/ 	.byte	0x3f
	.zero		1


	//----- nvinfo : EIATTR_NUM_MBARRIERS
	.align		4
.L_35:
        /*0380*/ 	.byte	0x03, 0x38
        /*0382*/ 	.short	0x0014


	//----- nvinfo : EIATTR_EXIT_INSTR_OFFSETS
	.align		4
        /*0384*/ 	.byte	0x04, 0x1c
        /*0386*/ 	.short	(.L_37 - .L_36)


	//   ....[0]....
.L_36:
        /*0388*/ 	.word	0x000006b0


	//   ....[1]....
        /*038c*/ 	.word	0x00000f70


	//   ....[2]....
        /*0390*/ 	.word	0x00009df0


	//   ....[3]....
        /*0394*/ 	.word	0x0000a420


	//   ....[4]....
        /*0398*/ 	.word	0x0000b890


	//----- nvinfo : EIATTR_MAX_THREADS
	.align		4
.L_37:
        /*039c*/ 	.byte	0x04, 0x05
        /*039e*/ 	.short	(.L_39 - .L_38)
.L_38:
        /*03a0*/ 	.word	0x00000180
        /*03a4*/ 	.word	0x00000001
        /*03a8*/ 	.word	0x00000001


	//----- nvinfo : EIATTR_CRS_STACK_SIZE
	.align		4
.L_39:
        /*03ac*/ 	.byte	0x04, 0x1e
        /*03ae*/ 	.short	(.L_41 - .L_40)
.L_40:
        /*03b0*/ 	.word	0x00000000


	//----- nvinfo : EIATTR_CBANK_PARAM_SIZE
	.align		4
.L_41:
        /*03b4*/ 	.byte	0x03, 0x19
        /*03b6*/ 	.short	0x0470


	//----- nvinfo : EIATTR_PARAM_CBANK
	.align		4
        /*03b8*/ 	.byte	0x04, 0x0a
        /*03ba*/ 	.short	(.L_43 - .L_42)
	.align		4
.L_42:
        /*03bc*/ 	.word	index@(.nv.constant0._ZN7cutlass13device_kernelINS_4gemm6kernel13GemmUniversalIN4cute5tupleIJiiiiEEENS1_10collective13CollectiveMmaINS1_34MainloopSm90TmaGmmaWarpSpecializedILi9ENS5_IJNS4_1CILi1EEESB_SB_EEENS1_35KernelTmaWarpSpecializedCooperativeEEENS5_IJNSA_ILi128EEENSA_ILi256EEENSA_ILi32EEEEEENS_10bfloat16_tENS5_IJSB_llEEESJ_SK_NS4_8TiledMMAINS4_8MMA_AtomIJNS4_4SM904GMMA28MMA_64x256x16_F32BF16BF16_SSILNSO_5MajorE1ELSQ_1ELNSO_7ScaleInE1ELSR_1EEEEEENS4_6LayoutINS5_IJNSA_ILi2EEESB_SB_EEENS5_IJSB_NSA_ILi0EEESX_EEEEENS5_IJNS4_10UnderscoreES10_S10_EEEEENS4_13SM90_TMA_LOADENS4_14ComposedLayoutINS4_7SwizzleILi3ELi4ELi3EEENS4_18smem_ptr_flag_bitsILi16EEENSU_INS5_IJNSA_ILi64EEENSA_ILi8EEEEEENS5_IJSB_S19_EEEEEEEvNS4_8identityES13_S1E_vS1F_EENS_8epilogue10collective6detail29Sm90TmaWarpSpecializedAdapterINS1I_15DefaultEpilogueISJ_NS5_IJlSB_lEEES1M_NS1H_6thread17LinearCombinationISJ_Li1EffLNS1N_9ScaleType4KindE0ELNS_15FloatRoundStyleE2ESJ_EENS1_15EpilogueDefaultEEEEEvvEEEEvNT_6ParamsE)
        /*03c0*/ 	.short	0x0210
        /*03c2*/ 	.short	0x0470


	//----- nvinfo : EIATTR_SW_WAR
	.align		4
.L_43:
        /*03c4*/ 	.byte	0x04, 0x36
        /*03c6*/ 	.short	(.L_45 - .L_44)
.L_44:
        /*03c8*/ 	.word	0x00000008
.L_45:


//--------------------- .nv.callgraph             --------------------------
	.section	.nv.callgraph,"",@"SHT_CUDA_CALLGRAPH"
	.align	4
	.sectionentsize	8
	.align		4
        /*0000*/ 	.word	0x00000000
	.align		4
        /*0004*/ 	.word	0xffffffff
	.align		4
        /*0008*/ 	.word	index@(_ZN7cutlass13device_kernelINS_4gemm6kernel13GemmUniversalIN4cute5tupleIJiiiiEEENS1_10collective13CollectiveMmaINS1_34MainloopSm90TmaGmmaWarpSpecializedILi9ENS5_IJNS4_1CILi1EEESB_SB_EEENS1_35KernelTmaWarpSpecializedCooperativeEEENS5_IJNSA_ILi128EEENSA_ILi256EEENSA_ILi32EEEEEENS_10bfloat16_tENS5_IJSB_llEEESJ_SK_NS4_8TiledMMAINS4_8MMA_AtomIJNS4_4SM904GMMA28MMA_64x256x16_F32BF16BF16_SSILNSO_5MajorE1ELSQ_1ELNSO_7ScaleInE1ELSR_1EEEEEENS4_6LayoutINS5_IJNSA_ILi2EEESB_SB_EEENS5_IJSB_NSA_ILi0EEESX_EEEEENS5_IJNS4_10UnderscoreES10_S10_EEEEENS4_13SM90_TMA_LOADENS4_14ComposedLayoutINS4_7SwizzleILi3ELi4ELi3EEENS4_18smem_ptr_flag_bitsILi16EEENSU_INS5_IJNSA_ILi64EEENSA_ILi8EEEEEENS5_IJSB_S19_EEEEEEEvNS4_8identityES13_S1E_vS1F_EENS_8epilogue10collective6detail29Sm90TmaWarpSpecializedAdapterINS1I_15DefaultEpilogueISJ_NS5_IJlSB_lEEES1M_NS1H_6thread17LinearCombinationISJ_Li1EffLNS1N_9ScaleType4KindE0ELNS_15FloatRoundStyleE2ESJ_EENS1_15EpilogueDefaultEEEEEvvEEEEvNT_6ParamsE)
	.align		4
        /*000c*/ 	.word	index@(__assertfail)
	.align		4
        /*0010*/ 	.word	0x00000000
	.align		4
        /*0014*/ 	.word	0xfffffffe
	.align		4
        /*0018*/ 	.word	0x00000000
	.align		4
        /*001c*/ 	.word	0xfffffffd
	.align		4
        /*0020*/ 	.word	0x00000000
	.align		4
        /*0024*/ 	.word	0xfffffffc


//--------------------- .nv.constant4             --------------------------
	.section	.nv.constant4,"a",@progbits
	.align	8
	.align		8
.nv.constant4:
        /*0000*/ 	.dword	__assertfail
	.align		8
        /*0008*/ 	.dword	__unnamed_1
	.align		8
        /*0010*/ 	.dword	_ZN40_INTERNAL_bc56db95_4_k_cu_43fd7f1e_247894cuda3std3__45__cpo5beginE
	.align		8
        /*0018*/ 	.dword	_ZN40_INTERNAL_bc56db95_4_k_cu_43fd7f1e_247894cuda3std3__45__cpo3endE
	.align		8
        /*0020*/ 	.dword	_ZN40_INTERNAL_bc56db95_4_k_cu_43fd7f1e_247894cuda3std3__45__cpo6cbeginE
	.align		8
        /*0028*/ 	.dword	_ZN40_INTERNAL_bc56db95_4_k_cu_43fd7f1e_247894cuda3std3__45__cpo4cendE
	.align		8
        /*0030*/ 	.dword	_ZN40_INTERNAL_bc56db95_4_k_cu_43fd7f1e_247894cuda3std3__442_GLOBAL__N__bc56db95_4_k_cu_43fd7f1e_247896ignoreE
	.align		8
        /*0038*/ 	.dword	_ZN40_INTERNAL_bc56db95_4_k_cu_43fd7f1e_247894cuda3std3__419piecewise_constructE
	.align		8
        /*0040*/ 	.dword	_ZN40_INTERNAL_bc56db95_4_k_cu_43fd7f1e_247894cuda3std3__48in_placeE
	.align		8
        /*0048*/ 	.dword	_ZN40_INTERNAL_bc56db95_4_k_cu_43fd7f1e_247894cuda3std6ranges3__45__cpo4swapE
	.align		8
        /*0050*/ 	.dword	_ZN40_INTERNAL_bc56db95_4_k_cu_43fd7f1e_247894cuda3std6ranges3__45__cpo9iter_moveE
	.align		8
        /*0058*/ 	.dword	_ZN40_INTERNAL_bc56db95_4_k_cu_43fd7f1e_247894cute7productE
	.align		8
        /*0060*/ 	.dword	_ZN40_INTERNAL_bc56db95_4_k_cu_43fd7f1e_247894cute1_E
	.align		8
        /*0068*/ 	.dword	$str$22
	.align		8
        /*0070*/ 	.dword	$str$23


//--------------------- .text._ZN7cutlass13device_kernelINS_4gemm6kernel13GemmUniversalIN4cute5tupleIJiiiiEEENS1_10collective13CollectiveMmaINS1_34MainloopSm90TmaGmmaWarpSpecializedILi9ENS5_IJNS4_1CILi1EEESB_SB_EEENS1_35KernelTmaWarpSpecializedCooperativeEEENS5_IJNSA_ILi128EEENSA_ILi256EEENSA_ILi32EEEEEENS_10bfloat16_tENS5_IJSB_llEEESJ_SK_NS4_8TiledMMAINS4_8MMA_AtomIJNS4_4SM904GMMA28MMA_64x256x16_F32BF16BF16_SSILNSO_5MajorE1ELSQ_1ELNSO_7ScaleInE1ELSR_1EEEEEENS4_6LayoutINS5_IJNSA_ILi2EEESB_SB_EEENS5_IJSB_NSA_ILi0EEESX_EEEEENS5_IJNS4_10UnderscoreES10_S10_EEEEENS4_13SM90_TMA_LOADENS4_14ComposedLayoutINS4_7SwizzleILi3ELi4ELi3EEENS4_18smem_ptr_flag_bitsILi16EEENSU_INS5_IJNSA_ILi64EEENSA_ILi8EEEEEENS5_IJSB_S19_EEEEEEEvNS4_8identityES13_S1E_vS1F_EENS_8epilogue10collective6detail29Sm90TmaWarpSpecializedAdapterINS1I_15DefaultEpilogueISJ_NS5_IJlSB_lEEES1M_NS1H_6thread17LinearCombinationISJ_Li1EffLNS1N_9ScaleType4KindE0ELNS_15FloatRoundStyleE2ESJ_EENS1_15EpilogueDefaultEEEEEvvEEEEvNT_6ParamsE --------------------------
	.section	.text._ZN7cutlass13device_kernelINS_4gemm6kernel13GemmUniversalIN4cute5tupleIJiiiiEEENS1_10collective13CollectiveMmaINS1_34MainloopSm90TmaGmmaWarpSpecializedILi9ENS5_IJNS4_1CILi1EEESB_SB_EEENS1_35KernelTmaWarpSpecializedCooperativeEEENS5_IJNSA_ILi128EEENSA_ILi256EEENSA_ILi32EEEEEENS_10bfloat16_tENS5_IJSB_llEEESJ_SK_NS4_8TiledMMAINS4_8MMA_AtomIJNS4_4SM904GMMA28MMA_64x256x16_F32BF16BF16_SSILNSO_5MajorE1ELSQ_1ELNSO_7ScaleInE1ELSR_1EEEEEENS4_6LayoutINS5_IJNSA_ILi2EEESB_SB_EEENS5_IJSB_NSA_ILi0EEESX_EEEEENS5_IJNS4_10UnderscoreES10_S10_EEEEENS4_13SM90_TMA_LOADENS4_14ComposedLayoutINS4_7SwizzleILi3ELi4ELi3EEENS4_18smem_ptr_flag_bitsILi16EEENSU_INS5_IJNSA_ILi64EEENSA_ILi8EEEEEENS5_IJSB_S19_EEEEEEEvNS4_8identityES13_S1E_vS1F_EENS_8epilogue10collective6detail29Sm90TmaWarpSpecializedAdapterINS1I_15DefaultEpilogueISJ_NS5_IJlSB_lEEES1M_NS1H_6thread17LinearCombinationISJ_Li1EffLNS1N_9ScaleType4KindE0ELNS_15FloatRoundStyleE2ESJ_EENS1_15EpilogueDefaultEEEEEvvEEEEvNT_6ParamsE,"ax",@progbits
	.align	128
.text._ZN7cutlass13device_kernelINS_4gemm6kernel13GemmUniversalIN4cute5tupleIJiiiiEEENS1_10collective13CollectiveMmaINS1_34MainloopSm90TmaGmmaWarpSpecializedILi9ENS5_IJNS4_1CILi1EEESB_SB_EEENS1_35KernelTmaWarpSpecializedCooperativeEEENS5_IJNSA_ILi128EEENSA_ILi256EEENSA_ILi32EEEEEENS_10bfloat16_tENS5_IJSB_llEEESJ_SK_NS4_8TiledMMAINS4_8MMA_AtomIJNS4_4SM904GMMA28MMA_64x256x16_F32BF16BF16_SSILNSO_5MajorE1ELSQ_1ELNSO_7ScaleInE1ELSR_1EEEEEENS4_6LayoutINS5_IJNSA_ILi2EEESB_SB_EEENS5_IJSB_NSA_ILi0EEESX_EEEEENS5_IJNS4_10UnderscoreES10_S10_EEEEENS4_13SM90_TMA_LOADENS4_14ComposedLayoutINS4_7SwizzleILi3ELi4ELi3EEENS4_18smem_ptr_flag_bitsILi16EEENSU_INS5_IJNSA_ILi64EEENSA_ILi8EEEEEENS5_IJSB_S19_EEEEEEEvNS4_8identityES13_S1E_vS1F_EENS_8epilogue10collective6detail29Sm90TmaWarpSpecializedAdapterINS1I_15DefaultEpilogueISJ_NS5_IJlSB_lEEES1M_NS1H_6thread17LinearCombinationISJ_Li1EffLNS1N_9ScaleType4KindE0ELNS_15FloatRoundStyleE2ESJ_EENS1_15EpilogueDefaultEEEEEvvEEEEvNT_6ParamsE:
        .type           _ZN7cutlass13device_kernelINS_4gemm6kernel13GemmUniversalIN4cute5tupleIJiiiiEEENS1_10collective13CollectiveMmaINS1_34MainloopSm90TmaGmmaWarpSpecializedILi9ENS5_IJNS4_1CILi1EEESB_SB_EEENS1_35KernelTmaWarpSpecializedCooperativeEEENS5_IJNSA_ILi128EEENSA_ILi256EEENSA_ILi32EEEEEENS_10bfloat16_tENS5_IJSB_llEEESJ_SK_NS4_8TiledMMAINS4_8MMA_AtomIJNS4_4SM904GMMA28MMA_64x256x16_F32BF16BF16_SSILNSO_5MajorE1ELSQ_1ELNSO_7ScaleInE1ELSR_1EEEEEENS4_6LayoutINS5_IJNSA_ILi2EEESB_SB_EEENS5_IJSB_NSA_ILi0EEESX_EEEEENS5_IJNS4_10UnderscoreES10_S10_EEEEENS4_13SM90_TMA_LOADENS4_14ComposedLayoutINS4_7SwizzleILi3ELi4ELi3EEENS4_18smem_ptr_flag_bitsILi16EEENSU_INS5_IJNSA_ILi64EEENSA_ILi8EEEEEENS5_IJSB_S19_EEEEEEEvNS4_8identityES13_S1E_vS1F_EENS_8epilogue10collective6detail29Sm90TmaWarpSpecializedAdapterINS1I_15DefaultEpilogueISJ_NS5_IJlSB_lEEES1M_NS1H_6thread17LinearCombinationISJ_Li1EffLNS1N_9ScaleType4KindE0ELNS_15FloatRoundStyleE2ESJ_EENS1_15EpilogueDefaultEEEEEvvEEEEvNT_6ParamsE,@function
        .size           _ZN7cutlass13device_kernelINS_4gemm6kernel13GemmUniversalIN4cute5tupleIJiiiiEEENS1_10collective13CollectiveMmaINS1_34MainloopSm90TmaGmmaWarpSpecializedILi9ENS5_IJNS4_1CILi1EEESB_SB_EEENS1_35KernelTmaWarpSpecializedCooperativeEEENS5_IJNSA_ILi128EEENSA_ILi256EEENSA_ILi32EEEEEENS_10bfloat16_tENS5_IJSB_llEEESJ_SK_NS4_8TiledMMAINS4_8MMA_AtomIJNS4_4SM904GMMA28MMA_64x256x16_F32BF16BF16_SSILNSO_5MajorE1ELSQ_1ELNSO_7ScaleInE1ELSR_1EEEEEENS4_6LayoutINS5_IJNSA_ILi2EEESB_SB_EEENS5_IJSB_NSA_ILi0EEESX_EEEEENS5_IJNS4_10UnderscoreES10_S10_EEEEENS4_13SM90_TMA_LOADENS4_14ComposedLayoutINS4_7SwizzleILi3ELi4ELi3EEENS4_18smem_ptr_flag_bitsILi16EEENSU_INS5_IJNSA_ILi64EEENSA_ILi8EEEEEENS5_IJSB_S19_EEEEEEEvNS4_8identityES13_S1E_vS1F_EENS_8epilogue10collective6detail29Sm90TmaWarpSpecializedAdapterINS1I_15DefaultEpilogueISJ_NS5_IJlSB_lEEES1M_NS1H_6thread17LinearCombinationISJ_Li1EffLNS1N_9ScaleType4KindE0ELNS_15FloatRoundStyleE2ESJ_EENS1_15EpilogueDefaultEEEEEvvEEEEvNT_6ParamsE,(.L_x_333 - _ZN7cutlass13device_kernelINS_4gemm6kernel13GemmUniversalIN4cute5tupleIJiiiiEEENS1_10collective13CollectiveMmaINS1_34MainloopSm90TmaGmmaWarpSpecializedILi9ENS5_IJNS4_1CILi1EEESB_SB_EEENS1_35KernelTmaWarpSpecializedCooperativeEEENS5_IJNSA_ILi128EEENSA_ILi256EEENSA_ILi32EEEEEENS_10bfloat16_tENS5_IJSB_llEEESJ_SK_NS4_8TiledMMAINS4_8MMA_AtomIJNS4_4SM904GMMA28MMA_64x256x16_F32BF16BF16_SSILNSO_5MajorE1ELSQ_1ELNSO_7ScaleInE1ELSR_1EEEEEENS4_6LayoutINS5_IJNSA_ILi2EEESB_SB_EEENS5_IJSB_NSA_ILi0EEESX_EEEEENS5_IJNS4_10UnderscoreES10_S10_EEEEENS4_13SM90_TMA_LOADENS4_14ComposedLayoutINS4_7SwizzleILi3ELi4ELi3EEENS4_18smem_ptr_flag_bitsILi16EEENSU_INS5_IJNSA_ILi64EEENSA_ILi8EEEEEENS5_IJSB_S19_EEEEEEEvNS4_8identityES13_S1E_vS1F_EENS_8epilogue10collective6detail29Sm90TmaWarpSpecializedAdapterINS1I_15DefaultEpilogueISJ_NS5_IJlSB_lEEES1M_NS1H_6thread17LinearCombinationISJ_Li1EffLNS1N_9ScaleType4KindE0ELNS_15FloatRoundStyleE2ESJ_EENS1_15EpilogueDefaultEEEEEvvEEEEvNT_6ParamsE)
        .other          _ZN7cutlass13device_kernelINS_4gemm6kernel13GemmUniversalIN4cute5tupleIJiiiiEEENS1_10collective13CollectiveMmaINS1_34MainloopSm90TmaGmmaWarpSpecializedILi9ENS5_IJNS4_1CILi1EEESB_SB_EEENS1_35KernelTmaWarpSpecializedCooperativeEEENS5_IJNSA_ILi128EEENSA_ILi256EEENSA_ILi32EEEEEENS_10bfloat16_tENS5_IJSB_llEEESJ_SK_NS4_8TiledMMAINS4_8MMA_AtomIJNS4_4SM904GMMA28MMA_64x256x16_F32BF16BF16_SSILNSO_5MajorE1ELSQ_1ELNSO_7ScaleInE1ELSR_1EEEEEENS4_6LayoutINS5_IJNSA_ILi2EEESB_SB_EEENS5_IJSB_NSA_ILi0EEESX_EEEEENS5_IJNS4_10UnderscoreES10_S10_EEEEENS4_13SM90_TMA_LOADENS4_14ComposedLayoutINS4_7SwizzleILi3ELi4ELi3EEENS4_18smem_ptr_flag_bitsILi16EEENSU_INS5_IJNSA_ILi64EEENSA_ILi8EEEEEENS5_IJSB_S19_EEEEEEEvNS4_8identityES13_S1E_vS1F_EENS_8epilogue10collective6detail29Sm90TmaWarpSpecializedAdapterINS1I_15DefaultEpilogueISJ_NS5_IJlSB_lEEES1M_NS1H_6thread17LinearCombinationISJ_Li1EffLNS1N_9ScaleType4KindE0ELNS_15FloatRoundStyleE2ESJ_EENS1_15EpilogueDefaultEEEEEvvEEEEvNT_6ParamsE,@"STO_CUDA_ENTRY STV_DEFAULT"
_ZN7cutlass13device_kernelINS_4gemm6kernel13GemmUniversalIN4cute5tupleIJiiiiEEENS1_10collective13CollectiveMmaINS1_34MainloopSm90TmaGmmaWarpSpecializedILi9ENS5_IJNS4_1CILi1EEESB_SB_EEENS1_35KernelTmaWarpSpecializedCooperativeEEENS5_IJNSA_ILi128EEENSA_ILi256EEENSA_ILi32EEEEEENS_10bfloat16_tENS5_IJSB_llEEESJ_SK_NS4_8TiledMMAINS4_8MMA_AtomIJNS4_4SM904GMMA28MMA_64x256x16_F32BF16BF16_SSILNSO_5MajorE1ELSQ_1ELNSO_7ScaleInE1ELSR_1EEEEEENS4_6LayoutINS5_IJNSA_ILi2EEESB_SB_EEENS5_IJSB_NSA_ILi0EEESX_EEEEENS5_IJNS4_10UnderscoreES10_S10_EEEEENS4_13SM90_TMA_LOADENS4_14ComposedLayoutINS4_7SwizzleILi3ELi4ELi3EEENS4_18smem_ptr_flag_bitsILi16EEENSU_INS5_IJNSA_ILi64EEENSA_ILi8EEEEEENS5_IJSB_S19_EEEEEEEvNS4_8identityES13_S1E_vS1F_EENS_8epilogue10collective6detail29Sm90TmaWarpSpecializedAdapterINS1I_15DefaultEpilogueISJ_NS5_IJlSB_lEEES1M_NS1H_6thread17LinearCombinationISJ_Li1EffLNS1N_9ScaleType4KindE0ELNS_15FloatRoundStyleE2ESJ_EENS1_15EpilogueDefaultEEEEEvvEEEEvNT_6ParamsE:
[----:B------:R-:W0:Y:S01]  /*0000*/  LDC R1, c[0x0][0x28] ;  /* 0x00000a00ff017b82 */ /* 0x000e220000000800 */
[----:B------:R-:W1:Y:S01]  /*0010*/  S2R R18, SR_TID.X ;  /* 0x0000000000127919 */ /* 0x000e620000002100 */
[----:B------:R-:W-:Y:S01]  /*0020*/  ELECT P0, URZ, PT ;  /* 0x00000000003f782f */ /* 0x000fe20003800000 */
[----:B------:R-:W-:Y:S01]  /*0030*/  BSSY B0, `(.L_x_0) ;  /* 0x000000f000007945 */ /* 0x000fe20003800000 */
[--C-:B-1----:R-:W-:Y:S02]  /*0040*/  SHF.R.U32.HI R0, RZ, 0x5, R18.reuse ;  /* 0x00000005ff007819 */ /* 0x102fe40000011612 */
[----:B------:R-:W-:-:S03]  /*0050*/  SHF.R.U32.HI R22, RZ, 0x7, R18 ;  /* 0x00000007ff167819 */ /* 0x000fc60000011612 */
[----:B------:R-:W1:Y:S04]  /*0060*/  SHFL.IDX PT, R5, R0, RZ, 0x1f ;  /* 0x00001fff00057589 */ /* 0x000e6800000e0000 */
[----:B------:R2:W3:Y:S01]  /*0070*/  SHFL.IDX PT, R8, R22, RZ, 0x1f ;  /* 0x00001fff16087589 */ /* 0x0004e200000e0000 */
[----:B-1----:R-:W-:-:S13]  /*0080*/  ISETP.NE.OR P0, PT, R5, RZ, !P0 ;  /* 0x000000ff0500720c */ /* 0x002fda0004705670 */
[----:B0-23--:R-:W-:Y:S05]  /*0090*/  @P0 BRA `(.L_x_1) ;  /* 0x0000000000200947 */ /* 0x00dfea0003800000 */
[----:B------:R-:W-:Y:S02]  /*00a0*/  ULDC.64 UR4, c[0x0][0x198] ;  /* 0x0000660000047ab9 */ /* 0x000fe40000000a00 */
[----:B------:R-:W-:Y:S02]  /*00b0*/  UIADD3 UR6, UP0, UR4, 0xf0, URZ ;  /* 0x000000f004067890 */ /* 0x000fe4000ff1e03f */
[----:B------:R-:W-:Y:S02]  /*00c0*/  UIADD3 UR4, UP1, UR4, 0x1f0, URZ ;  /* 0x000001f004047890 */ /* 0x000fe4000ff3e03f */
[----:B------:R-:W-:Y:S02]  /*00d0*/  UIADD3.X UR7, URZ, UR5, URZ, UP0, !UPT ;  /* 0x000000053f077290 */ /* 0x000fe400087fe43f */
[----:B------:R-:W-:-:S07]  /*00e0*/  UIADD3.X UR5, URZ, UR5, URZ, UP1, !UPT ;  /* 0x000000053f057290 */ /* 0x000fce0008ffe43f */
[----:B------:R0:W-:Y:S02]  /*00f0*/  UTMACCTL.PF [UR6] ;  /* 0x00000000060079b9 */ /* 0x0001e40008040000 */
[----:B------:R0:W-:Y:S02]  /*0100*/  UTMACCTL.PF [UR4] ;  /* 0x00000000040079b9 */ /* 0x0001e40008040000 */
[----:B0-----:R-:W-:Y:S01]  /*0110*/  NOP ;  /* 0x0000000000007918 */ /* 0x001fe20000000000 */
.L_x_1:
[----:B------:R-:W-:Y:S05]  /*0120*/  BSYNC B0 ;  /* 0x0000000000007941 */ /* 0x000fea0003800000 */
.L_x_0:
[----:B------:R-:W0:Y:S02]  /*0130*/  SHFL.IDX PT, R2, R0, RZ, 0x1f ;  /* 0x00001fff00027589 */ /* 0x000e2400000e0000 */
[----:B0-----:R-:W-:-:S13]  /*0140*/  ISETP.NE.AND P0, PT, R2, RZ, PT ;  /* 0x000000ff0200720c */ /* 0x001fda0003f05270 */
[----:B------:R-:W-:Y:S05]  /*0150*/  @P0 BRA `(.L_x_2) ;  /* 0x00000000008c0947 */ /* 0x000fea0003800000 */
[----:B------:R-:W-:Y:S01]  /*0160*/  ELECT P0, URZ, PT ;  /* 0x00000000003f782f */ /* 0x000fe20003800000 */
[----:B------:R-:W-:-:S12]  /*0170*/  BSSY B0, `(.L_x_2) ;  /* 0x0000021000007945 */ /* 0x000fd80003800000 */
[----:B------:R-:W-:Y:S05]  /*0180*/  @!P0 BRA `(.L_x_3) ;  /* 0x00000000007c8947 */ /* 0x000fea0003800000 */
[----:B------:R-:W0:Y:S01]  /*0190*/  S2UR UR8, SR_CgaCtaId ;  /* 0x00000000000879c3 */ /* 0x000e220000008800 */
[----:B------:R-:W-:Y:S01]  /*01a0*/  UMOV UR4, 0x400 ;  /* 0x0000040000047882 */ /* 0x000fe20000000000 */
[----:B------:R-:W-:Y:S01]  /*01b0*/  UMOV UR5, 0x1 ;  /* 0x0000000100057882 */ /* 0x000fe20000000000 */
[----:B------:R-:W-:Y:S02]  /*01c0*/  UMOV UR6, 0x100 ;  /* 0x0000010000067882 */ /* 0x000fe40000000000 */
[----:B------:R-:W-:-:S04]  /*01d0*/  UIADD3 UR6, -UR6, 0x100000, URZ ;  /* 0x0010000006067890 */ /* 0x000fc8000fffe13f */
[----:B------:R-:W-:Y:S02]  /*01e0*/  USHF.L.U32 UR7, UR6, 0xb, URZ ;  /* 0x0000000b06077899 */ /* 0x000fe4000800063f */
[----:B------:R-:W-:Y:S02]  /*01f0*/  USHF.L.U32 UR6, UR6, 0x1, URZ ;  /* 0x0000000106067899 */ /* 0x000fe4000800063f */
[----:B0-----:R-:W-:Y:S02]  /*0200*/  ULEA UR8, UR8, UR4, 0x18 ;  /* 0x0000000408087291 */ /* 0x001fe4000f8ec03f */
[----:B------:R-:W-:-:S04]  /*0210*/  UIADD3 UR4, -UR5, 0x100000, URZ ;  /* 0x0010000005047890 */ /* 0x000fc8000fffe13f */
[----:B------:R-:W-:Y:S02]  /*0220*/  USHF.L.U32 UR5, UR4, 0xb, URZ ;  /* 0x0000000b04057899 */ /* 0x000fe4000800063f */
[----:B------:R-:W-:Y:S01]  /*0230*/  USHF.L.U32 UR4, UR4, 0x1, URZ ;  /* 0x0000000104047899 */ /* 0x000fe2000800063f */
[----:B------:R-:W0:Y:S11]  /*0240*/  FENCE.VIEW.ASYNC.S ;  /* 0x00000000000073c6 */ /* 0x000e360000000000 */
[----:B0-----:R0:W1:Y:S01]  /*0250*/  SYNCS.EXCH.64 URZ, [UR8], UR4 ;  /* 0x00000004083f75b2 */ /* 0x0010620008000100 */
[----:B------:R0:W2:Y:S01]  /*0260*/  SYNCS.EXCH.64 URZ, [UR8+0x48], UR6 ;  /* 0x00004806083f75b2 */ /* 0x0000a20008000100 */
[----:B------:R0:W3:Y:S01]  /*0270*/  SYNCS.EXCH.64 URZ, [UR8+0x8], UR4 ;  /* 0x00000804083f75b2 */ /* 0x0000e20008000100 */
[----:B------:R0:W4:Y:S01]  /*0280*/  SYNCS.EXCH.64 URZ, [UR8+0x50], UR6 ;  /* 0x00005006083f75b2 */ /* 0x0001220008000100 */
[----:B------:R0:W0:Y:S01]  /*0290*/  SYNCS.EXCH.64 URZ, [UR8+0x10], UR4 ;  /* 0x00001004083f75b2 */ /* 0x0000220008000100 */
        /* <DEDUP_REMOVED lines=13> */
[----:B------:R-:W-:Y:S01]  /*0370*/  NOP ;  /* 0x0000000000007918 */ /* 0x000fe20000000000 */
.L_x_3:
[----:B0-----:R-:W-:Y:S05]  /*0380*/  BSYNC B0 ;  /* 0x0000000000007941 */ /* 0x001fea0003800000 */
.L_x_2:
[----:B------:R-:W0:Y:S01]  /*0390*/  SHFL.IDX PT, R0, R0, RZ, 0x1f ;  /* 0x00001fff00007589 */ /* 0x000e2200000e0000 */
[----:B------:R-:W-:Y:S01]  /*03a0*/  ELECT P0, URZ, PT ;  /* 0x00000000003f782f */ /* 0x000fe20003800000 */
[----:B------:R-:W5:Y:S01]  /*03b0*/  LDC R2, c[0x0][0x65c] ;  /* 0x00019700ff027b82 */ /* 0x000f620000000800 */
[----:B------:R-:W-:Y:S01]  /*03c0*/  SHF.R.S32.HI R6, RZ, 0x1f, R5 ;  /* 0x0000001fff067819 */ /* 0x000fe20000011405 */
[----:B------:R-:W1:Y:S01]  /*03d0*/  S2R R3, SR_CTAID.Y ;  /* 0x0000000000037919 */ /* 0x000e620000002600 */
[----:B------:R-:W-:Y:S01]  /*03e0*/  UMOV UR4, 0x20 ;  /* 0x0000002000047882 */ /* 0x000fe20000000000 */
[----:B------:R-:W-:Y:S01]  /*03f0*/  ISETP.NE.AND P2, PT, R8, RZ, PT ;  /* 0x000000ff0800720c */ /* 0x000fe20003f45270 */
[----:B------:R-:W-:Y:S01]  /*0400*/  NOP ;  /* 0x0000000000007918 */ /* 0x000fe20000000000 */
[----:B------:R-:W2:Y:S01]  /*0410*/  S2R R4, SR_CTAID.X ;  /* 0x0000000000047919 */ /* 0x000ea20000002500 */
[----:B------:R-:W-:Y:S01]  /*0420*/  LEA.HI R6, R6, R5, RZ, 0x2 ;  /* 0x0000000506067211 */ /* 0x000fe200078f10ff */
[----:B------:R-:W-:Y:S01]  /*0430*/  NOP ;  /* 0x0000000000007918 */ /* 0x000fe20000000000 */
[----:B0-----:R-:W-:-:S02]  /*0440*/  ISETP.NE.OR P0, PT, R0, RZ, !P0 ;  /* 0x000000ff0000720c */ /* 0x001fc40004705670 */
[----:B-----5:R-:W-:-:S04]  /*0450*/  ISETP.NE.AND P3, PT, R2, 0x1, PT ;  /* 0x000000010200780c */ /* 0x020fc80003f65270 */
[----:B------:R-:W-:Y:S02]  /*0460*/  P2R R0, PR, RZ, 0x8 ;  /* 0x00000008ff007803 */ /* 0x000fe40000000000 */
[----:B------:R-:W-:-:S05]  /*0470*/  LOP3.LUT R0, R6, 0xfffffffc, RZ, 0xc0, !PT ;  /* 0xfffffffc06007812 */ /* 0x000fca00078ec0ff */
[----:B------:R-:W-:Y:S01]  /*0480*/  VOTEU.ALL UP0, P0 ;  /* 0x00000000003f7886 */ /* 0x000fe20000000000 */
[----:B------:R-:W-:Y:S01]  /*0490*/  IMAD.IADD R0, R5, 0x1, -R0 ;  /* 0x0000000105007824 */ /* 0x000fe200078e0a00 */
[----:B------:R-:W2:Y:S01]  /*04a0*/  @P3 LDC R17, c[0x0][0x10] ;  /* 0x00000400ff113b82 */ /* 0x000ea20000000800 */
[----:B------:R-:W-:Y:S01]  /*04b0*/  VOTEU.ALL UP1, P0 ;  /* 0x00000000003f7886 */ /* 0x000fe20000020000 */
[----:B-1----:R-:W-:Y:S01]  /*04c0*/  @P3 IMAD.MOV.U32 R6, RZ, RZ, R3 ;  /* 0x000000ffff063224 */ /* 0x002fe200078e0003 */
[----:B------:R-:W-:Y:S01]  /*04d0*/  @!UP0 UMOV UR6, 0x400 ;  /* 0x0000040000068882 */ /* 0x000fe20000000000 */
[----:B------:R-:W-:-:S04]  /*04e0*/  @!UP0 UIADD3 UR4, -UR4, 0x100000, URZ ;  /* 0x0010000004048890 */ /* 0x000fc8000fffe13f */
[----:B------:R-:W-:Y:S02]  /*04f0*/  @!UP0 USHF.L.U32 UR5, UR4, 0xb, URZ ;  /* 0x0000000b04058899 */ /* 0x000fe4000800063f */
[----:B------:R-:W-:Y:S01]  /*0500*/  @!UP0 USHF.L.U32 UR4, UR4, 0x1, URZ ;  /* 0x0000000104048899 */ /* 0x000fe2000800063f */
[----:B------:R-:W-:Y:S02]  /*0510*/  @P3 IMAD.MOV.U32 R7, RZ, RZ, RZ ;  /* 0x000000ffff073224 */ /* 0x000fe400078e00ff */
[----:B------:R-:W-:Y:S01]  /*0520*/  IMAD.MOV.U32 R5, RZ, RZ, RZ ;  /* 0x000000ffff057224 */ /* 0x000fe200078e00ff */
[----:B------:R-:W0:Y:S01]  /*0530*/  @!UP0 S2UR UR7, SR_CgaCtaId ;  /* 0x00000000000789c3 */ /* 0x000e220000008800 */
[----:B------:R-:W-:-:S07]  /*0540*/  @P3 IMAD.MOV.U32 R11, RZ, RZ, RZ ;  /* 0x000000ffff0b3224 */ /* 0x000fce00078e00ff */
[----:B------:R-:W1:Y:S01]  /*0550*/  @!P3 LDC R9, c[0x0][0xc] ;  /* 0x00000300ff09bb82 */ /* 0x000e620000000800 */
[----:B--2---:R-:W-:-:S04]  /*0560*/  @P3 IMAD.WIDE.U32 R16, R4, R17, R6 ;  /* 0x0000001104103225 */ /* 0x004fc800078e0006 */
[----:B------:R-:W-:Y:S01]  /*0570*/  @P3 IMAD.IADD R17, R17, 0x1, R11 ;  /* 0x0000000111113824 */ /* 0x000fe200078e020b */
[----:B0-----:R-:W-:Y:S01]  /*0580*/  @!UP0 ULEA UR6, UR7, UR6, 0x18 ;  /* 0x0000000607068291 */ /* 0x001fe2000f8ec03f */
[----:B------:R-:W-:Y:S01]  /*0590*/  VOTEU.ALL UP0, P0 ;  /* 0x00000000003f7886 */ /* 0x000fe20000000000 */
[----:B------:R-:W-:-:S04]  /*05a0*/  ISETP.NE.AND P0, PT, R0, 0x3, PT ;  /* 0x000000030000780c */ /* 0x000fc80003f05270 */
[----:B------:R-:W-:Y:S01]  /*05b0*/  ISETP.EQ.OR P0, PT, R0, RZ, !P0 ;  /* 0x000000ff0000720c */ /* 0x000fe20004702670 */
[----:B-1----:R-:W-:-:S03]  /*05c0*/  @!P3 IMAD.WIDE.U32 R6, R9, R3, R4 ;  /* 0x000000030906b225 */ /* 0x002fc600078e0004 */
[C---:B------:R-:W-:Y:S01]  /*05d0*/  ISETP.EQ.AND P0, PT, R8.reuse, RZ, P0 ;  /* 0x000000ff0800720c */ /* 0x040fe20000702270 */
[----:B------:R-:W-:Y:S01]  /*05e0*/  VIADD R8, R8, 0xffffffff ;  /* 0xffffffff08087836 */ /* 0x000fe20000000000 */
[----:B------:R-:W0:Y:S02]  /*05f0*/  FENCE.VIEW.ASYNC.S ;  /* 0x00000000000073c6 */ /* 0x000e240000000000 */
[----:B0-----:R0:W3:Y:S01]  /*0600*/  @!UP0 SYNCS.EXCH.64 URZ, [UR6+0xa0], UR4 ;  /* 0x0000a004063f85b2 */ /* 0x0010e20008000100 */
[----:B------:R-:W-:Y:S01]  /*0610*/  @!P3 IMAD.MOV.U32 R16, RZ, RZ, R6 ;  /* 0x000000ffff10b224 */ /* 0x000fe200078e0006 */
[----:B------:R-:W-:Y:S01]  /*0620*/  SEL R19, RZ, 0x1, !P0 ;  /* 0x00000001ff137807 */ /* 0x000fe20004000000 */
[----:B------:R-:W-:Y:S01]  /*0630*/  @!P3 IMAD.MOV.U32 R17, RZ, RZ, R7 ;  /* 0x000000ffff11b224 */ /* 0x000fe200078e0007 */
[----:B------:R-:W-:-:S04]  /*0640*/  ISETP.GE.U32.AND P1, PT, R8, 0x2, PT ;  /* 0x000000020800780c */ /* 0x000fc80003f26070 */
[----:B------:R-:W-:Y:S01]  /*0650*/  SEL R19, R19, 0x2, P1 ;  /* 0x0000000213137807 */ /* 0x000fe20000800000 */
[----:B------:R0:W3:Y:S01]  /*0660*/  @!UP1 SYNCS.EXCH.64 URZ, [UR6+0xa8], UR4 ;  /* 0x0000a804063f95b2 */ /* 0x0000e20008000100 */
[----:B------:R-:W-:Y:S01]  /*0670*/  NOP ;  /* 0x0000000000007918 */ /* 0x000fe20000000000 */
[----:B---34-:R-:W-:Y:S06]  /*0680*/  BAR.SYNC.DEFER_BLOCKING 0x0 ;  /* 0x0000000000007b1d */ /* 0x018fec0000010000 */
[----:B------:R-:W-:Y:S05]  /*0690*/  @!P2 BRA `(.L_x_4) ;  /* 0x0000009400d8a947 */ /* 0x000fea0003800000 */
[----:B------:R-:W-:-:S13]  /*06a0*/  ISETP.GT.U32.AND P0, PT, R8, 0x1, PT ;  /* 0x000000010800780c */ /* 0x000fda0003f04070 */
[----:B0-----:R-:W-:Y:S05]  /*06b0*/  @P0 EXIT ;  /* 0x000000000000094d */ /* 0x001fea0003800000 */
[----:B------:R-:W-:Y:S01]  /*06c0*/  ULDC.64 UR4, c[0x0][0x650] ;  /* 0x0001940000047ab9 */ /* 0x000fe20000000a00 */
[----:B------:R-:W-:Y:S01]  /*06d0*/  PRMT R0, RZ, 0x7610, R0 ;  /* 0x00007610ff007816 */ /* 0x000fe20000000000 */
[----:B------:R-:W-:Y:S01]  /*06e0*/  IMAD.MOV.U32 R153, RZ, RZ, -0x1 ;  /* 0xffffffffff997424 */ /* 0x000fe200078e00ff */
[----:B------:R-:W-:Y:S01]  /*06f0*/  ISETP.GE.U32.AND P0, PT, R16, UR4, PT ;  /* 0x0000000410007c0c */ /* 0x000fe2000bf06070 */
[----:B------:R-:W-:Y:S02]  /*0700*/  IMAD.MOV.U32 R152, RZ, RZ, -0x1 ;  /* 0xffffffffff987424 */ /* 0x000fe400078e00ff */
[----:B------:R-:W-:Y:S01]  /*0710*/  IMAD.MOV.U32 R23, RZ, RZ, -0x1 ;  /* 0xffffffffff177424 */ /* 0x000fe200078e00ff */
[----:B------:R-:W-:-:S13]  /*0720*/  ISETP.GE.U32.AND.EX P0, PT, R17, UR5, PT, P0 ;  /* 0x0000000511007c0c */ /* 0x000fda000bf06100 */
[----:B------:R-:W-:Y:S05]  /*0730*/  @P0 BRA `(.L_x_5) ;  /* 0x0000000400540947 */ /* 0x000fea0003800000 */
[----:B------:R-:W0:Y:S01]  /*0740*/  LDC.64 R14, c[0x0][0x628] ;  /* 0x00018a00ff0e7b82 */ /* 0x000e220000000a00 */
[----:B------:R-:W-:Y:S02]  /*0750*/  IMAD.MOV.U32 R6, RZ, RZ, R16 ;  /* 0x000000ffff067224 */ /* 0x000fe400078e0010 */
[----:B------:R-:W-:-:S05]  /*0760*/  IMAD.MOV.U32 R7, RZ, RZ, R17 ;  /* 0x000000ffff077224 */ /* 0x000fca00078e0011 */
[----:B------:R-:W1:Y:S08]  /*0770*/  LDC R0, c[0x0][0x630] ;  /* 0x00018c00ff007b82 */ /* 0x000e700000000800 */
[----:B------:R-:W2:Y:S01]  /*0780*/  LDC.64 R20, c[0x0][0x620] ;  /* 0x00018800ff147b82 */ /* 0x000ea20000000a00 */
[----:B0-----:R-:W-:-:S04]  /*0790*/  ISETP.NE.U32.AND P0, PT, R14, RZ, PT ;  /* 0x000000ff0e00720c */ /* 0x001fc80003f05070 */
[----:B------:R-:W-:-:S13]  /*07a0*/  ISETP.NE.AND.EX P0, PT, R15, RZ, PT, P0 ;  /* 0x000000ff0f00720c */ /* 0x000fda0003f05300 */
[----:B-12---:R-:W-:Y:S05]  /*07b0*/  @!P0 BRA `(.L_x_6) ;  /* 0x0000000000288947 */ /* 0x006fea0003800000 */
[----:B------:R-:W0:Y:S02]  /*07c0*/  LDC R11, c[0x0][0x634] ;  /* 0x00018d00ff0b7b82 */ /* 0x000e240000000800 */
[----:B0-----:R-:W-:-:S05]  /*07d0*/  IADD3 R11, P0, R16, R11, RZ ;  /* 0x0000000b100b7210 */ /* 0x001fca0007f1e0ff */
[----:B------:R-:W-:-:S04]  /*07e0*/  IMAD.X R13, RZ, RZ, R17, P0 ;  /* 0x000000ffff0d7224 */ /* 0x000fc800000e0611 */
[----:B------:R-:W-:-:S04]  /*07f0*/  IMAD.WIDE.U32 R6, R13, R14, RZ ;  /* 0x0000000e0d067225 */ /* 0x000fc800078e00ff */
[----:B------:R-:W-:-:S04]  /*0800*/  IMAD.WIDE.U32 R8, P0, R11, R15, R6 ;  /* 0x0000000f0b087225 */ /* 0x000fc80007800006 */
[----:B------:R-:W-:-:S04]  /*0810*/  IMAD.WIDE.U32 R6, R11, R14, RZ ;  /* 0x0000000e0b067225 */ /* 0x000fc800078e00ff */
[----:B------:R-:W-:Y:S01]  /*0820*/  IMAD.X R11, RZ, RZ, RZ, P0 ;  /* 0x000000ffff0b7224 */ /* 0x000fe200000e06ff */
[----:B------:R-:W-:Y:S01]  /*0830*/  IADD3 RZ, P0, R7, R8, RZ ;  /* 0x0000000807ff7210 */ /* 0x000fe20007f1e0ff */
[----:B------:R-:W-:-:S04]  /*0840*/  IMAD.MOV.U32 R10, RZ, RZ, R9 ;  /* 0x000000ffff0a7224 */ /* 0x000fc800078e0009 */
[----:B------:R-:W-:-:S08]  /*0850*/  IMAD.WIDE.U32.X R6, R13, R15, R10, P0 ;  /* 0x0000000f0d067225 */ /* 0x000fd000000e040a */
.L_x_6:
[-CC-:B------:R-:W-:Y:S01]  /*0860*/  SHF.R.U64 R23, R6, R0.reuse, R7.reuse ;  /* 0x0000000006177219 */ /* 0x180fe20000001207 */
[----:B------:R-:W0:Y:S01]  /*0870*/  LDC R10, c[0x0][0x618] ;  /* 0x00018600ff0a7b82 */ /* 0x000e220000000800 */
[----:B------:R-:W-:Y:S01]  /*0880*/  SHF.R.U32.HI R5, RZ, R0, R7 ;  /* 0x00000000ff057219 */ /* 0x000fe20000011607 */
[----:B------:R-:W-:Y:S01]  /*0890*/  ULDC UR4, c[0x0][0x150] ;  /* 0x0000540000047ab9 */ /* 0x000fe20000000800 */
[----:B------:R-:W-:Y:S02]  /*08a0*/  IADD3 R9, P0, RZ, -R23, RZ ;  /* 0x80000017ff097210 */ /* 0x000fe40007f1e0ff */
[----:B------:R-:W-:-:S03]  /*08b0*/  I2FP.F32.U32 R0, R4 ;  /* 0x0000000400007245 */ /* 0x000fc60000201000 */
[----:B------:R-:W1:Y:S01]  /*08c0*/  LDC.64 R28, c[0x0][0x640] ;  /* 0x00019000ff1c7b82 */ /* 0x000e620000000a00 */
[----:B------:R-:W-:Y:S02]  /*08d0*/  IMAD.X R11, RZ, RZ, ~R5, P0 ;  /* 0x000000ffff0b7224 */ /* 0x000fe400000e0e05 */
[----:B------:R-:W-:Y:S01]  /*08e0*/  FMUL R0, R0, UR4 ;  /* 0x0000000400007c20 */ /* 0x000fe20008400000 */
[----:B------:R-:W-:Y:S01]  /*08f0*/  IMAD.WIDE.U32 R6, R9, R20, R16 ;  /* 0x0000001409067225 */ /* 0x000fe200078e0010 */
[----:B------:R-:W-:-:S03]  /*0900*/  ULDC UR4, c[0x0][0x154] ;  /* 0x0000550000047ab9 */ /* 0x000fc60000000800 */
[----:B------:R-:W-:Y:S01]  /*0910*/  IMAD R8, R11, R20, RZ ;  /* 0x000000140b087224 */ /* 0x000fe200078e02ff */
[----:B------:R-:W2:Y:S01]  /*0920*/  LDC R5, c[0x0][0x144] ;  /* 0x00005100ff057b82 */ /* 0x000ea20000000800 */
[----:B------:R-:W3:Y:S02]  /*0930*/  F2I.U32.TRUNC.NTZ R0, R0 ;  /* 0x0000000000007305 */ /* 0x000ee4000020f000 */
[----:B------:R-:W-:-:S04]  /*0940*/  IMAD R9, R9, R21, R8 ;  /* 0x0000001509097224 */ /* 0x000fc800078e0208 */
[----:B------:R-:W-:Y:S01]  /*0950*/  IMAD.IADD R7, R7, 0x1, R9 ;  /* 0x0000000107077824 */ /* 0x000fe200078e0209 */
[----:B------:R-:W4:Y:S01]  /*0960*/  LDC R12, c[0x0][0x608] ;  /* 0x00018200ff0c7b82 */ /* 0x000f220000000800 */
[----:B------:R-:W-:-:S03]  /*0970*/  IMAD.MOV.U32 R9, RZ, RZ, -0x1 ;  /* 0xffffffffff097424 */ /* 0x000fc600078e00ff */
[-CC-:B0-----:R-:W-:Y:S02]  /*0980*/  SHF.R.U64 R20, R6, R10.reuse, R7.reuse ;  /* 0x0000000a06147219 */ /* 0x181fe40000001207 */
[----:B------:R-:W-:Y:S02]  /*0990*/  I2FP.F32.U32 R6, R3 ;  /* 0x0000000300067245 */ /* 0x000fe40000201000 */
[----:B------:R-:W0:Y:S01]  /*09a0*/  LDC R26, c[0x0][0x658] ;  /* 0x00019600ff1a7b82 */ /* 0x000e220000000800 */
[----:B-1----:R-:W-:Y:S01]  /*09b0*/  ISETP.NE.U32.AND P0, PT, R28, RZ, PT ;  /* 0x000000ff1c00720c */ /* 0x002fe20003f05070 */
[----:B---3--:R-:W-:Y:S01]  /*09c0*/  IMAD.MOV R8, RZ, RZ, -R0 ;  /* 0x000000ffff087224 */ /* 0x008fe200078e0a00 */
[----:B------:R-:W-:Y:S01]  /*09d0*/  SHF.R.U32.HI R7, RZ, R10, R7 ;  /* 0x0000000aff077219 */ /* 0x000fe20000011607 */
[----:B------:R-:W-:Y:S01]  /*09e0*/  FMUL R6, R6, UR4 ;  /* 0x0000000406067c20 */ /* 0x000fe20008400000 */
[----:B------:R-:W-:-:S03]  /*09f0*/  ISETP.NE.AND.EX P0, PT, R29, RZ, PT, P0 ;  /* 0x000000ff1d00720c */ /* 0x000fc60003f05300 */
[----:B------:R-:W1:Y:S01]  /*0a00*/  LDC R14, c[0x0][0x148] ;  /* 0x00005200ff0e7b82 */ /* 0x000e620000000800 */
[----:B--2---:R-:W-:-:S07]  /*0a10*/  IMAD R0, R5, R8, R4 ;  /* 0x0000000805007224 */ /* 0x004fce00078e0204 */
[----:B------:R-:W2:Y:S01]  /*0a20*/  LDC R24, c[0x0][0x600] ;  /* 0x00018000ff187b82 */ /* 0x000ea20000000800 */
[-CC-:B----4-:R-:W-:Y:S02]  /*0a30*/  SHF.R.U64 R30, R20, R12.reuse, R7.reuse ;  /* 0x0000000c141e7219 */ /* 0x190fe40000001207 */
[----:B------:R-:W-:Y:S01]  /*0a40*/  SHF.R.U32.HI R5, RZ, R12, R7 ;  /* 0x0000000cff057219 */ /* 0x000fe20000011607 */
[----:B------:R-:W-:Y:S01]  /*0a50*/  IMAD.MOV.U32 R7, RZ, RZ, 0x1 ;  /* 0x00000001ff077424 */ /* 0x000fe200078e00ff */
[----:B------:R3:W4:Y:S03]  /*0a60*/  F2I.U32.TRUNC.NTZ R12, R6 ;  /* 0x00000006000c7305 */ /* 0x000726000020f000 */
[----:B------:R-:W1:Y:S01]  /*0a70*/  LDC R15, c[0x0][0x648] ;  /* 0x00019200ff0f7b82 */ /* 0x000e620000000800 */
[-C--:B0-----:R-:W-:Y:S02]  /*0a80*/  SHF.L.U32 R4, R9, R26.reuse, RZ ;  /* 0x0000001a09047219 */ /* 0x081fe400000006ff */
[----:B------:R-:W-:-:S02]  /*0a90*/  SHF.R.U64 R32, R30, R26, R5 ;  /* 0x0000001a1e207219 */ /* 0x000fc40000001205 */
[----:B------:R-:W-:Y:S02]  /*0aa0*/  LOP3.LUT R11, RZ, R4, RZ, 0x33, !PT ;  /* 0x00000004ff0b7212 */ /* 0x000fe400078e33ff */
[-C--:B------:R-:W-:Y:S01]  /*0ab0*/  SHF.R.U32.HI R5, RZ, R26.reuse, R5 ;  /* 0x0000001aff057219 */ /* 0x080fe20000011605 */
[----:B------:R-:W0:Y:S01]  /*0ac0*/  LDC R21, c[0x0][0x638] ;  /* 0x00018e00ff157b82 */ /* 0x000e220000000800 */
[----:B------:R-:W-:Y:S01]  /*0ad0*/  SHF.L.U32 R10, R7, R26, RZ ;  /* 0x0000001a070a7219 */ /* 0x000fe200000006ff */
[----:B------:R-:W-:-:S06]  /*0ae0*/  IMAD.MOV.U32 R4, RZ, RZ, R32 ;  /* 0x000000ffff047224 */ /* 0x000fcc00078e0020 */
[----:B------:R-:W0:Y:S01]  /*0af0*/  LDC R153, c[0x0][0x610] ;  /* 0x00018400ff997b82 */ /* 0x000e220000000800 */
[----:B---34-:R-:W-:Y:S05]  /*0b00*/  @!P0 BRA `(.L_x_7) ;  /* 0x0000000000288947 */ /* 0x018fea0003800000 */
[----:B------:R-:W3:Y:S02]  /*0b10*/  LDC R9, c[0x0][0x64c] ;  /* 0x00019300ff097b82 */ /* 0x000ee40000000800 */
[----:B---3--:R-:W-:-:S05]  /*0b20*/  IADD3 R9, P0, R32, R9, RZ ;  /* 0x0000000920097210 */ /* 0x008fca0007f1e0ff */
        /* <DEDUP_REMOVED lines=8> */
.L_x_7:
[----:B-1----:R-:W-:Y:S01]  /*0bb0*/  SHF.R.U64 R4, R4, R15, R5 ;  /* 0x0000000f04047219 */ /* 0x002fe20000001205 */
[----:B--2---:R-:W-:Y:S01]  /*0bc0*/  VIADD R5, R24, 0xffffffff ;  /* 0xffffffff18057836 */ /* 0x004fe20000000000 */
[----:B------:R-:W-:Y:S01]  /*0bd0*/  LOP3.LUT R11, R30, R11, RZ, 0xc0, !PT ;  /* 0x0000000b1e0b7212 */ /* 0x000fe200078ec0ff */
[----:B------:R-:W-:Y:S02]  /*0be0*/  IMAD.MOV R12, RZ, RZ, -R12 ;  /* 0x000000ffff0c7224 */ /* 0x000fe400078e0a0c */
[----:B------:R-:W-:Y:S02]  /*0bf0*/  IMAD.MOV R6, RZ, RZ, -R4 ;  /* 0x000000ffff067224 */ /* 0x000fe400078e0a04 */
[----:B------:R-:W-:Y:S01]  /*0c00*/  IMAD R11, R10, R4, R11 ;  /* 0x000000040a0b7224 */ /* 0x000fe200078e020b */
[----:B------:R-:W-:Y:S01]  /*0c10*/  LOP3.LUT R4, R20, R5, RZ, 0xc0, !PT ;  /* 0x0000000514047212 */ /* 0x000fe200078ec0ff */
[----:B------:R-:W-:Y:S02]  /*0c20*/  @P3 IMAD R0, R14, R12, R3 ;  /* 0x0000000c0e003224 */ /* 0x000fe400078e0203 */
[----:B0-----:R-:W-:-:S02]  /*0c30*/  IMAD R3, R6, R21, R32 ;  /* 0x0000001506037224 */ /* 0x001fc400078e0220 */
[----:B------:R-:W-:Y:S02]  /*0c40*/  IMAD R153, R11, R153, R0 ;  /* 0x000000990b997224 */ /* 0x000fe400078e0200 */
[----:B------:R-:W-:Y:S02]  /*0c50*/  IMAD R4, R3, R24, R4 ;  /* 0x0000001803047224 */ /* 0x000fe400078e0204 */
[----:B------:R-:W-:-:S03]  /*0c60*/  IMAD.MOV.U32 R0, RZ, RZ, 0x1 ;  /* 0x00000001ff007424 */ /* 0x000fc600078e00ff */
[----:B------:R-:W-:Y:S02]  /*0c70*/  SEL R152, R4, R153, !P3 ;  /* 0x0000009904987207 */ /* 0x000fe40005800000 */
[----:B------:R-:W-:-:S07]  /*0c80*/  SEL R153, R153, R4, !P3 ;  /* 0x0000000499997207 */ /* 0x000fce0005800000 */
.L_x_5:
[----:B------:R-:W-:-:S08]  /*0c90*/  NOP ;  /* 0x0000000000007918 */ /* 0x000fd00000000000 */
[----:B------:R-:W0:Y:S02]  /*0ca0*/  USETMAXREG.TRY_ALLOC.CTAPOOL UP0, 0xe8 ;  /* 0x000000e8000079c8 */ /* 0x000e240008000600 */
[----:B0-----:R-:W-:-:S13]  /*0cb0*/  PLOP3.LUT P0, PT, PT, PT, UP0, 0x80, 0x0 ;  /* 0x000000000000781c */ /* 0x001fda0003f0f008 */
[----:B------:R-:W-:Y:S05]  /*0cc0*/  @!P0 BRA `(.L_x_5) ;  /* 0xfffffffc00f08947 */ /* 0x000fea000383ffff */
[----:B------:R-:W-:Y:S01]  /*0cd0*/  ULDC.64 UR4, c[0x0][0x598] ;  /* 0x0001660000047ab9 */ /* 0x000fe20000000a00 */
[----:B------:R-:W-:Y:S01]  /*0ce0*/  ULDC.64 UR36, c[0x0][0x208] ;  /* 0x0000820000247ab9 */ /* 0x000fe20000000a00 */
[----:B------:R-:W-:-:S04]  /*0cf0*/  ISETP.NE.U32.AND P0, PT, RZ, UR4, PT ;  /* 0x00000004ff007c0c */ /* 0x000fc8000bf05070 */
[----:B------:R-:W-:-:S13]  /*0d00*/  ISETP.NE.AND.EX P0, PT, RZ, UR5, PT, P0 ;  /* 0x00000005ff007c0c */ /* 0x000fda000bf05300 */
[----:B------:R-:W-:Y:S05]  /*0d10*/  @!P0 BRA `(.L_x_8) ;  /* 0x00000000001c8947 */ /* 0x000fea0003800000 */
[----:B------:R-:W0:Y:S02]  /*0d20*/  LDC.64 R4, c[0x0][0x598] ;  /* 0x00016600ff047b82 */ /* 0x000e240000000a00 */
[----:B0-----:R-:W2:Y:S02]  /*0d30*/  LDG.E.64 R4, desc[UR36][R4.64] ;  /* 0x0000002404047981 */ /* 0x001ea4000c1e1b00 */
[----:B--2---:R-:W-:-:S04]  /*0d40*/  ISETP.NE.U32.AND P0, PT, R4, RZ, PT ;  /* 0x000000ff0400720c */ /* 0x004fc80003f05070 */
[----:B------:R-:W-:-:S13]  /*0d50*/  ISETP.NE.AND.EX P0, PT, R5, RZ, PT, P0 ;  /* 0x000000ff0500720c */ /* 0x000fda0003f05300 */
[----:B------:R-:W-:Y:S05]  /*0d60*/  @!P0 BRA `(.L_x_8) ;  /* 0x0000000000088947 */ /* 0x000fea0003800000 */
[----:B------:R0:W5:Y:S01]  /*0d70*/  LD.E R154, desc[UR36][R4.64] ;  /* 0x00000024049a7980 */ /* 0x000162000c101900 */
[----:B------:R-:W-:Y:S05]  /*0d80*/  BRA `(.L_x_9) ;  /* 0x0000000000247947 */ /* 0x000fea0003800000 */
.L_x_8:
[----:B------:R-:W-:Y:S02]  /*0d90*/  ULDC.64 UR4, c[0x0][0x588] ;  /* 0x0001620000047ab9 */ /* 0x000fe40000000a00 */
[----:B------:R-:W-:-:S04]  /*0da0*/  ISETP.NE.U32.AND P0, PT, RZ, UR4, PT ;  /* 0x00000004ff007c0c */ /* 0x000fc8000bf05070 */
[----:B------:R-:W-:-:S13]  /*0db0*/  ISETP.NE.AND.EX P0, PT, RZ, UR5, PT, P0 ;  /* 0x00000005ff007c0c */ /* 0x000fda000bf05300 */
[----:B------:R-:W-:Y:S05]  /*0dc0*/  @!P0 BRA `(.L_x_10) ;  /* 0x00000000000c8947 */ /* 0x000fea0003800000 */
[----:B------:R-:W0:Y:S02]  /*0dd0*/  LDC.64 R154, c[0x0][0x588] ;  /* 0x00016200ff9a7b82 */ /* 0x000e240000000a00 */
[----:B0-----:R1:W5:Y:S01]  /*0de0*/  LDG.E R154, desc[UR36][R154.64] ;  /* 0x000000249a9a7981 */ /* 0x001362000c1e1900 */
[----:B------:R-:W-:Y:S05]  /*0df0*/  BRA `(.L_x_9) ;  /* 0x0000000000087947 */ /* 0x000fea0003800000 */
.L_x_10:
[----:B------:R-:W-:Y:S02]  /*0e00*/  ULDC UR4, c[0x0][0x580] ;  /* 0x0001600000047ab9 */ /* 0x000fe40000000800 */
[----:B------:R-:W-:-:S07]  /*0e10*/  IMAD.U32 R154, RZ, RZ, UR4 ;  /* 0x00000004ff9a7e24 */ /* 0x000fce000f8e00ff */
.L_x_9:
[----:B------:R-:W-:Y:S02]  /*0e20*/  ULDC.64 UR4, c[0x0][0x5a0] ;  /* 0x0001680000047ab9 */ /* 0x000fe40000000a00 */
[----:B------:R-:W-:-:S04]  /*0e30*/  ISETP.NE.U32.AND P0, PT, RZ, UR4, PT ;  /* 0x00000004ff007c0c */ /* 0x000fc8000bf05070 */
[----:B------:R-:W-:-:S13]  /*0e40*/  ISETP.NE.AND.EX P0, PT, RZ, UR5, PT, P0 ;  /* 0x00000005ff007c0c */ /* 0x000fda000bf05300 */
[----:B------:R-:W-:Y:S05]  /*0e50*/  @!P0 BRA `(.L_x_11) ;  /* 0x00000000001c8947 */ /* 0x000fea0003800000 */
[----:B0-----:R-:W0:Y:S02]  /*0e60*/  LDC.64 R4, c[0x0][0x5a0] ;  /* 0x00016800ff047b82 */ /* 0x001e240000000a00 */
[----:B0-----:R-:W2:Y:S02]  /*0e70*/  LDG.E.64 R4, desc[UR36][R4.64] ;  /* 0x0000002404047981 */ /* 0x001ea4000c1e1b00 */
[----:B--2---:R-:W-:-:S04]  /*0e80*/  ISETP.NE.U32.AND P0, PT, R4, RZ, PT ;  /* 0x000000ff0400720c */ /* 0x004fc80003f05070 */
[----:B------:R-:W-:-:S13]  /*0e90*/  ISETP.NE.AND.EX P0, PT, R5, RZ, PT, P0 ;  /* 0x000000ff0500720c */ /* 0x000fda0003f05300 */
[----:B------:R-:W-:Y:S05]  /*0ea0*/  @!P0 BRA `(.L_x_11) ;  /* 0x0000000000088947 */ /* 0x000fea0003800000 */
[----:B-1----:R0:W5:Y:S01]  /*0eb0*/  LD.E R155, desc[UR36][R4.64] ;  /* 0x00000024049b7980 */ /* 0x002162000c101900 */
[----:B------:R-:W-:Y:S05]  /*0ec0*/  BRA `(.L_x_12) ;  /* 0x0000000000247947 */ /* 0x000fea0003800000 */
.L_x_11:
[----:B------:R-:W-:Y:S02]  /*0ed0*/  ULDC.64 UR4, c[0x0][0x590] ;  /* 0x0001640000047ab9 */ /* 0x000fe40000000a00 */
[----:B------:R-:W-:-:S04]  /*0ee0*/  ISETP.NE.U32.AND P0, PT, RZ, UR4, PT ;  /* 0x00000004ff007c0c */ /* 0x000fc8000bf05070 */
[----:B------:R-:W-:-:S13]  /*0ef0*/  ISETP.NE.AND.EX P0, PT, RZ, UR5, PT, P0 ;  /* 0x00000005ff007c0c */ /* 0x000fda000bf05300 */
[----:B------:R-:W-:Y:S05]  /*0f00*/  @!P0 BRA `(.L_x_13) ;  /* 0x00000000000c8947 */ /* 0x000fea0003800000 */
[----:B0-----:R-:W1:Y:S02]  /*0f10*/  LDC.64 R4, c[0x0][0x590] ;  /* 0x00016400ff047b82 */ /* 0x001e640000000a00 */
[----:B-1----:R1:W5:Y:S01]  /*0f20*/  LDG.E R155, desc[UR36][R4.64] ;  /* 0x00000024049b7981 */ /* 0x002362000c1e1900 */
[----:B------:R-:W-:Y:S05]  /*0f30*/  BRA `(.L_x_12) ;  /* 0x0000000000087947 */ /* 0x000fea0003800000 */
.L_x_13:
[----:B------:R-:W-:Y:S02]  /*0f40*/  ULDC UR4, c[0x0][0x584] ;  /* 0x0001610000047ab9 */ /* 0x000fe40000000800 */
[----:B-1----:R-:W-:-:S07]  /*0f50*/  IMAD.U32 R155, RZ, RZ, UR4 ;  /* 0x00000004ff9b7e24 */ /* 0x002fce000f8e00ff */
.L_x_12:
[----:B------:R-:W-:-:S13]  /*0f60*/  LOP3.LUT P0, RZ, R0, 0xff, RZ, 0xc0, !PT ;  /* 0x000000ff00ff7812 */ /* 0x000fda000780c0ff */
[----:B------:R-:W-:Y:S05]  /*0f70*/  @!P0 EXIT ;  /* 0x000000000000894d */ /* 0x000fea0003800000 */
[----:B------:R-:W-:Y:S01]  /*0f80*/  ULDC UR4, c[0x0][0x28c] ;  /* 0x0000a30000047ab9 */ /* 0x000fe20000000800 */
[----:B------:R-:W-:Y:S01]  /*0f90*/  LOP3.LUT R158, R19, 0x1, RZ, 0xfc, !PT ;  /* 0x00000001139e7812 */ /* 0x000fe200078efcff */
[----:B------:R-:W-:Y:S01]  /*0fa0*/  UIADD3 UR4, UR4, 0x1f, URZ ;  /* 0x0000001f04047890 */ /* 0x000fe2000fffe03f */
[----:B------:R-:W-:Y:S01]  /*0fb0*/  UMOV UR38, URZ ;  /* 0x0000003f00267c82 */ /* 0x000fe20008000000 */
[----:B------:R-:W-:Y:S02]  /*0fc0*/  UMOV UR39, URZ ;  /* 0x0000003f00277c82 */ /* 0x000fe40008000000 */
[----:B------:R-:W-:-:S04]  /*0fd0*/  USHF.R.S32.HI UR5, URZ, 0x1f, UR4 ;  /* 0x0000001f3f057899 */ /* 0x000fc80008011404 */
[----:B------:R-:W-:-:S04]  /*0fe0*/  ULEA.HI UR5, UR5, UR4, URZ, 0x5 ;  /* 0x0000000405057291 */ /* 0x000fc8000f8f283f */
[----:B------:R-:W-:-:S12]  /*0ff0*/  USHF.R.S32.HI UR40, URZ, 0x5, UR5 ;  /* 0x000000053f287899 */ /* 0x000fd80008011405 */
.L_x_287:
[----:B------:R-:W-:Y:S01]  /*1000*/  LOP3.LUT R0, R18, 0x80, RZ, 0xc0, !PT ;  /* 0x0000008012007812 */ /* 0x000fe200078ec0ff */
[----:B--2---:R-:W2:Y:S01]  /*1010*/  S2UR UR7, SR_CgaCtaId ;  /* 0x00000000000779c3 */ /* 0x004ea20000008800 */
[----:B------:R-:W-:Y:S02]  /*1020*/  UMOV UR6, 0x400 ;  /* 0x0000040000067882 */ /* 0x000fe40000000000 */
[----:B------:R-:W-:-:S06]  /*1030*/  SHF.R.U32.HI R0, RZ, 0x7, R0 ;  /* 0x00000007ff007819 */ /* 0x000fcc0000011600 */
[----:B---3--:R-:W3:Y:S01]  /*1040*/  SHFL.IDX PT, R0, R0, RZ, 0x1f ;  /* 0x00001fff00007589 */ /* 0x008ee200000e0000 */
[----:B--2---:R-:W-:Y:S01]  /*1050*/  ULEA UR42, UR7, UR6, 0x18 ;  /* 0x00000006072a7291 */ /* 0x004fe2000f8ec03f */
[----:B---3--:R-:W-:-:S13]  /*1060*/  R2UR UR4, R0 ;  /* 0x00000000000472ca */ /* 0x008fda00000e0000 */
[----:B------:R-:W-:-:S04]  /*1070*/  ULEA.HI UR5, UR4, UR4, URZ, 0x1 ;  /* 0x0000000404057291 */ /* 0x000fc8000f8f083f */
[----:B------:R-:W-:-:S04]  /*1080*/  ULOP3.LUT UR5, UR5, 0xffffe, URZ, 0xc0, !UPT ;  /* 0x000ffffe05057892 */ /* 0x000fc8000f8ec03f */
[----:B------:R-:W-:-:S03]  /*1090*/  UIADD3 UR5, UR4, -UR5, URZ ;  /* 0x8000000504057290 */ /* 0x000fc6000fffe03f */
[----:B------:R-:W-:Y:S01]  /*10a0*/  ULDC UR4, c[0x0][0x28c] ;  /* 0x0000a30000047ab9 */ /* 0x000fe20000000800 */
[----:B------:R-:W-:Y:S01]  /*10b0*/  ULEA UR5, UR5, UR42, 0xc ;  /* 0x0000002a05057291 */ /* 0x000fe2000f8e603f */
[----:B------:R-:W-:-:S03]  /*10c0*/  ISETP.LT.AND P0, PT, RZ, UR4, PT ;  /* 0x00000004ff007c0c */ /* 0x000fc6000bf01270 */
[----:B------:R-:W-:-:S04]  /*10d0*/  UIADD3 UR5, UR5, 0x180, URZ ;  /* 0x0000018005057890 */ /* 0x000fc8000fffe03f */
[----:B------:R-:W-:-:S04]  /*10e0*/  USHF.R.U32.HI UR5, URZ, 0x4, UR5 ;  /* 0x000000043f057899 */ /* 0x000fc80008011605 */
[----:B------:R-:W-:Y:S02]  /*10f0*/  ULOP3.LUT UR41, UR5, 0x3fff, URZ, 0xc0, !UPT ;  /* 0x00003fff05297892 */ /* 0x000fe4000f8ec03f */
[----:B-1----:R-:W-:Y:S10]  /*1100*/  @P0 BRA `(.L_x_14) ;  /* 0x0000000000400947 */ /* 0x002ff40003800000 */
[----:B------:R-:W-:Y:S01]  /*1110*/  MOV R0, 0x0 ;  /* 0x0000000000007802 */ /* 0x000fe20000000f00 */
[----:B------:R-:W-:Y:S01]  /*1120*/  ULDC.64 UR4, c[0x4][0x68] ;  /* 0x01001a0000047ab9 */ /* 0x000fe20000000a00 */
[----:B------:R-:W-:Y:S01]  /*1130*/  ULDC.64 UR6, c[0x4][0x8] ;  /* 0x0100020000067ab9 */ /* 0x000fe20000000a00 */
[----:B01----:R-:W-:Y:S01]  /*1140*/  IMAD.U32 R4, RZ, RZ, UR4 ;  /* 0x00000004ff047e24 */ /* 0x003fe2000f8e00ff */
[----:B------:R0:W1:Y:S01]  /*1150*/  LDC.64 R14, c[0x4][R0] ;  /* 0x01000000000e7b82 */ /* 0x0000620000000a00 */
[----:B------:R-:W-:Y:S01]  /*1160*/  IMAD.U32 R5, RZ, RZ, UR5 ;  /* 0x00000005ff057e24 */ /* 0x000fe2000f8e00ff */
[----:B------:R-:W-:Y:S01]  /*1170*/  ULDC.64 UR4, c[0x4][0x70] ;  /* 0x01001c0000047ab9 */ /* 0x000fe20000000a00 */
[----:B------:R-:W-:Y:S02]  /*1180*/  IMAD.U32 R10, RZ, RZ, UR6 ;  /* 0x00000006ff0a7e24 */ /* 0x000fe4000f8e00ff */
[----:B------:R-:W-:Y:S02]  /*1190*/  IMAD.U32 R6, RZ, RZ, UR4 ;  /* 0x00000004ff067e24 */ /* 0x000fe4000f8e00ff */
[----:B------:R-:W-:-:S02]  /*11a0*/  IMAD.U32 R7, RZ, RZ, UR5 ;  /* 0x00000005ff077e24 */ /* 0x000fc4000f8e00ff */
[----:B------:R-:W-:Y:S02]  /*11b0*/  IMAD.U32 R11, RZ, RZ, UR7 ;  /* 0x00000007ff0b7e24 */ /* 0x000fe4000f8e00ff */
[----:B------:R-:W-:Y:S02]  /*11c0*/  IMAD.MOV.U32 R8, RZ, RZ, 0x1e1 ;  /* 0x000001e1ff087424 */ /* 0x000fe400078e00ff */
[----:B------:R-:W-:Y:S02]  /*11d0*/  IMAD.MOV.U32 R12, RZ, RZ, 0x1 ;  /* 0x00000001ff0c7424 */ /* 0x000fe400078e00ff */
[----:B0-----:R-:W-:-:S07]  /*11e0*/  IMAD.MOV.U32 R13, RZ, RZ, RZ ;  /* 0x000000ffff0d7224 */ /* 0x001fce00078e00ff */
[----:B------:R-:W-:-:S07]  /*11f0*/  LEPC R20, `(.L_x_14) ;  /* 0x000000001014794e */ /* 0x000fce0000000000 */
[----:B-1---5:R-:W-:Y:S05]  /*1200*/  CALL.ABS.NOINC R14 ;  /* 0x000000000e007343 */ /* 0x022fea0003c00000 */
.L_x_14:
[----:B------:R-:W-:-:S13]  /*1210*/  ISETP.NE.AND P0, PT, R158, 0x3, PT ;  /* 0x000000039e00780c */ /* 0x000fda0003f05270 */
[----:B------:R-:W-:Y:S05]  /*1220*/  @!P0 BRA `(.L_x_15) ;  /* 0x0000000000048947 */ /* 0x000fea0003800000 */
[----:B------:R-:W-:Y:S01]  /*1230*/  BPT.TRAP 0x1 ;  /* 0x000000040000795c */ /* 0x000fe20000300000 */
.L_x_15:
[----:B------:R-:W-:Y:S02]  /*1240*/  IMAD.U32 R3, RZ, RZ, UR39 ;  /* 0x00000027ff037e24 */ /* 0x000fe4000f8e00ff */
[----:B------:R-:W-:-:S03]  /*1250*/  IMAD.U32 R0, RZ, RZ, UR38 ;  /* 0x00000026ff007e24 */ /* 0x000fc6000f8e00ff */
[----:B------:R-:W-:Y:S02]  /*1260*/  LEA R3, R3, UR42, 0x3 ;  /* 0x0000002a03037c11 */ /* 0x000fe4000f8e18ff */
[----:B------:R-:W-:-:S04]  /*1270*/  SHF.L.U32 R0, R0, 0x1f, RZ ;  /* 0x0000001f00007819 */ /* 0x000fc800000006ff */
[----:B------:R2:W3:Y:S01]  /*1280*/  SYNCS.PHASECHK.TRANS64.TRYWAIT P1, [R3+URZ], R0 ;  /* 0x00000000030075a7 */ /* 0x0004e2000802017f */
[----:B------:R-:W-:Y:S05]  /*1290*/  @!P0 BRA `(.L_x_16) ;  /* 0x0000000000048947 */ /* 0x000fea0003800000 */
[----:B------:R-:W-:Y:S01]  /*12a0*/  BPT.TRAP 0x1 ;  /* 0x000000040000795c */ /* 0x000fe20000300000 */
.L_x_16:
[----:B---3--:R-:W-:Y:S05]  /*12b0*/  @P1 BRA `(.L_x_17) ;  /* 0x0000000000081947 */ /* 0x008fea0003800000 */
[----:B------:R-:W3:Y:S02]  /*12c0*/  SYNCS.PHASECHK.TRANS64.TRYWAIT P1, [R3+URZ], R0 ;  /* 0x00000000030075a7 */ /* 0x000ee4000802017f */
[----:B---3--:R-:W-:Y:S05]  /*12d0*/  @!P1 BRA `(.L_x_18) ;  /* 0x000000a400709947 */ /* 0x008fea0003800000 */
.L_x_17:
[----:B------:R-:W-:-:S04]  /*12e0*/  UISETP.LT.AND UP0, UPT, UR40, 0x1, UPT ;  /* 0x000000012800788c */ /* 0x000fc8000bf01270 */
[----:B------:R-:W-:-:S04]  /*12f0*/  USEL UR4, UR40, 0x1, UP0 ;  /* 0x0000000128047887 */ /* 0x000fc80008000000 */
[----:B------:R-:W-:-:S06]  /*1300*/  UIADD3 UR4, UR40, -UR4, URZ ;  /* 0x8000000428047290 */ /* 0x000fcc000fffe03f */
[----:B--23--:R-:W-:Y:S01]  /*1310*/  IMAD.U32 R0, RZ, RZ, UR4 ;  /* 0x00000004ff007e24 */ /* 0x00cfe2000f8e00ff */
[----:B------:R-:W-:Y:S05]  /*1320*/  WARPSYNC.ALL ;  /* 0x0000000000007948 */ /* 0x000fea0003800000 */
[----:B------:R-:W-:Y:S01]  /*1330*/  ISETP.GE.AND P1, PT, R0, 0x1, PT ;  /* 0x000000010000780c */ /* 0x000fe20003f26270 */
[----:B------:R-:W-:Y:S01]  /*1340*/  UIADD3 UR4, UR42, 0x12180, URZ ;  /* 0x000121802a047890 */ /* 0x000fe2000fffe03f */
[----:B------:R-:W-:Y:S01]  /*1350*/  WARPGROUP.ARRIVE ;  /* 0x00000000000079c5 */ /* 0x000fe20000000000 */
[----:B------:R-:W-:Y:S01]  /*1360*/  UMOV UR5, 0x40000040 ;  /* 0x4000004000057882 */ /* 0x000fe20000000000 */
[----:B------:R-:W-:Y:S01]  /*1370*/  UMOV UR7, 0x40000040 ;  /* 0x4000004000077882 */ /* 0x000fe20000000000 */
[----:B------:R-:W-:-:S04]  /*1380*/  USHF.R.U32.HI UR4, URZ, 0x4, UR4 ;  /* 0x000000043f047899 */ /* 0x000fc80008011604 */
[----:B------:R-:W-:-:S04]  /*1390*/  ULOP3.LUT UR4, UR4, 0x3fff, URZ, 0xc0, !UPT ;  /* 0x00003fff04047892 */ /* 0x000fc8000f8ec03f */
[----:B------:R-:W-:Y:S02]  /*13a0*/  ULOP3.LUT UR10, UR4, 0x1000000, URZ, 0xfc, !UPT ;  /* 0x01000000040a7892 */ /* 0x000fe4000f8efc3f */
[----:B------:R-:W-:Y:S02]  /*13b0*/  ULEA UR4, UR39, UR41, 0x9 ;  /* 0x0000002927047291 */ /* 0x000fe4000f8e483f */
[----:B------:R-:W-:-:S09]  /*13c0*/  ULEA UR6, UR39, UR10, 0xa ;  /* 0x0000000a27067291 */ /* 0x000fd2000f8e503f */
[----:B------:R-:W-:Y:S01]  /*13d0*/  HGMMA.64x256x16.F32.BF16 R24, gdesc[UR4].tnspA.tnspB, RZ, !UPT, gsb0 ;  /* 0x63e00000041879f0 */ /* 0x000fe2000c0018ff */
[----:B------:R-:W-:Y:S02]  /*13e0*/  UIADD3 UR4, UR4, 0x80, URZ ;  /* 0x0000008004047890 */ /* 0x000fe4000fffe03f */
[----:B------:R-:W-:Y:S01]  /*13f0*/  UIADD3 UR6, UR6, 0x80, URZ ;  /* 0x0000008006067890 */ /* 0x000fe2000fffe03f */
[----:B------:R-:W-:Y:S01]  /*1400*/  UMOV UR5, 0x40000040 ;  /* 0x4000004000057882 */ /* 0x000fe20000000000 */
[----:B------:R-:W-:Y:S01]  /*1410*/  UMOV UR7, 0x40000040 ;  /* 0x4000004000077882 */ /* 0x000fe20000000000 */
[----:B------:R-:W-:Y:S02]  /*1420*/  WARPGROUP.DEPBAR.LE gsb0, 0x0 ;  /* 0x00008000000079c5 */ /* 0x000fe40000010000 */
[----:B------:R-:W-:-:S15]  /*1430*/  WARPGROUP.ARRIVE ;  /* 0x00000000000079c5 */ /* 0x000fde0000000000 */
[----:B------:R-:W-:-:S05]  /*1440*/  NOP ;  /* 0x0000000000007918 */ /* 0x000fca0000000000 */
[----:B------:R-:W-:Y:S03]  /*1450*/  HGMMA.64x256x16.F32.BF16 R24, gdesc[UR4].tnspA.tnspB, R24, gsb0 ;  /* 0x63e00000041879f0 */ /* 0x000fe60008001818 */
[----:B------:R-:W-:Y:S02]  /*1460*/  WARPGROUP.DEPBAR.LE gsb0, 0x0 ;  /* 0x00008000000079c5 */ /* 0x000fe40000010000 */
[----:B------:R-:W-:Y:S05]  /*1470*/  @!P1 BRA `(.L_x_19) ;  /* 0x0000000000dc9947 */ /* 0x000fea0003800000 */
[----:B------:R-:W-:Y:S02]  /*1480*/  UIADD3 UR4, UR39, 0x1, URZ ;  /* 0x0000000127047890 */ /* 0x000fe4000fffe03f */
[----:B------:R-:W-:Y:S02]  /*1490*/  UMOV UR9, UR39 ;  /* 0x0000002700097c82 */ /* 0x000fe40008000000 */
[----:B------:R-:W-:-:S04]  /*14a0*/  UISETP.NE.AND UP0, UPT, UR4, 0x9, UPT ;  /* 0x000000090400788c */ /* 0x000fc8000bf05270 */
[----:B------:R-:W-:Y:S02]  /*14b0*/  USEL UR5, URZ, 0x1, UP0 ;  /* 0x000000013f057887 */ /* 0x000fe40008000000 */
[----:B------:R-:W-:Y:S02]  /*14c0*/  USEL UR8, UR4, URZ, UP0 ;  /* 0x0000003f04087287 */ /* 0x000fe40008000000 */
[----:B------:R-:W-:-:S06]  /*14d0*/  ULOP3.LUT UR5, UR38, UR5, URZ, 0x3c, !UPT ;  /* 0x0000000526057292 */ /* 0x000fcc000f8e3c3f */
[----:B01----:R-:W-:-:S07]  /*14e0*/  IMAD.U32 R5, RZ, RZ, UR5 ;  /* 0x00000005ff057e24 */ /* 0x003fce000f8e00ff */
.L_x_26:
[----:B01----:R-:W-:Y:S05]  /*14f0*/  @!P0 BRA `(.L_x_20) ;  /* 0x0000000000048947 */ /* 0x003fea0003800000 */
[----:B------:R-:W-:Y:S01]  /*1500*/  BPT.TRAP 0x1 ;  /* 0x000000040000795c */ /* 0x000fe20000300000 */
.L_x_20:
[----:B------:R-:W0:Y:S01]  /*1510*/  S2UR UR5, SR_CgaCtaId ;  /* 0x00000000000579c3 */ /* 0x000e220000008800 */
[----:B------:R-:W-:Y:S01]  /*1520*/  UMOV UR4, 0x400 ;  /* 0x0000040000047882 */ /* 0x000fe20000000000 */
[----:B------:R-:W-:Y:S01]  /*1530*/  SHF.L.U32 R3, R5, 0x1f, RZ ;  /* 0x0000001f05037819 */ /* 0x000fe200000006ff */
[----:B0-----:R-:W-:-:S04]  /*1540*/  ULEA UR11, UR5, UR4, 0x18 ;  /* 0x00000004050b7291 */ /* 0x001fc8000f8ec03f */
[----:B------:R-:W-:-:S09]  /*1550*/  ULEA UR4, UR8, UR11, 0x3 ;  /* 0x0000000b08047291 */ /* 0x000fd2000f8e183f */
[----:B------:R0:W1:Y:S01]  /*1560*/  SYNCS.PHASECHK.TRANS64.TRYWAIT P1, [UR4], R3 ;  /* 0x00000003ff0075a7 */ /* 0x0000620008020144 */
[----:B------:R-:W-:Y:S05]  /*1570*/  @!P0 BRA `(.L_x_21) ;  /* 0x0000000000048947 */ /* 0x000fea0003800000 */
[----:B------:R-:W-:Y:S01]  /*1580*/  BPT.TRAP 0x1 ;  /* 0x000000040000795c */ /* 0x000fe20000300000 */
.L_x_21:
[----:B-1----:R-:W-:Y:S05]  /*1590*/  @P1 BRA `(.L_x_22) ;  /* 0x0000000000081947 */ /* 0x002fea0003800000 */
[----:B------:R-:W1:Y:S02]  /*15a0*/  SYNCS.PHASECHK.TRANS64.TRYWAIT P1, [UR4], R3 ;  /* 0x00000003ff0075a7 */ /* 0x000e640008020144 */
[----:B-1----:R-:W-:Y:S05]  /*15b0*/  @!P1 BRA `(.L_x_23) ;  /* 0x000000a000cc9947 */ /* 0x002fea0003800000 */
.L_x_22:
[----:B------:R-:W-:Y:S01]  /*15c0*/  ULEA UR4, UR8, UR41, 0x9 ;  /* 0x0000002908047291 */ /* 0x000fe2000f8e483f */
[----:B------:R-:W-:Y:S01]  /*15d0*/  WARPGROUP.ARRIVE ;  /* 0x00000000000079c5 */ /* 0x000fe20000000000 */
[----:B------:R-:W-:Y:S01]  /*15e0*/  ULEA UR6, UR8, UR10, 0xa ;  /* 0x0000000a08067291 */ /* 0x000fe2000f8e503f */
[----:B------:R-:W-:Y:S01]  /*15f0*/  UMOV UR5, 0x40000040 ;  /* 0x4000004000057882 */ /* 0x000fe20000000000 */
[----:B------:R-:W-:-:S07]  /*1600*/  UMOV UR7, 0x40000040 ;  /* 0x4000004000077882 */ /* 0x000fce0000000000 */
[----:B------:R-:W-:Y:S01]  /*1610*/  HGMMA.64x256x16.F32.BF16 R24, gdesc[UR4].tnspA.tnspB, R24, gsb0 ;  /* 0x63e00000041879f0 */ /* 0x000fe20008001818 */
        /* <DEDUP_REMOVED lines=10> */
[----:B------:R-:W-:Y:S01]  /*16c0*/  BPT.TRAP 0x1 ;  /* 0x000000040000795c */ /* 0x000fe20000300000 */
.L_x_24:
[----:B------:R-:W-:Y:S01]  /*16d0*/  ULEA UR4, UR9, UR11, 0x3 ;  /* 0x0000000b09047291 */ /* 0x000fe2000f8e183f */
[----:B------:R-:W-:-:S03]  /*16e0*/  ISETP.GT.U32.AND P1, PT, R19, 0x1, PT ;  /* 0x000000011300780c */ /* 0x000fc60003f24070 */
[----:B------:R-:W-:-:S04]  /*16f0*/  UIADD3 UR4, UR4, 0x48, URZ ;  /* 0x0000004804047890 */ /* 0x000fc8000fffe03f */
[----:B------:R-:W-:-:S09]  /*1700*/  UPRMT UR4, URZ, 0x654, UR4 ;  /* 0x000006543f047896 */ /* 0x000fd20008000004 */
[----:B------:R-:W-:Y:S01]  /*1710*/  SYNCS.ARRIVE.TRANS64.RED.A1T0 RZ, [UR4], RZ ;  /* 0x000000ffffff79a7 */ /* 0x000fe20008100404 */
[----:B------:R-:W-:Y:S05]  /*1720*/  @P1 BRA `(.L_x_25) ;  /* 0x0000000000041947 */ /* 0x000fea0003800000 */
[----:B------:R-:W-:Y:S01]  /*1730*/  BPT.TRAP 0x1 ;  /* 0x000000040000795c */ /* 0x000fe20000300000 */
.L_x_25:
[----:B------:R-:W-:Y:S01]  /*1740*/  UIADD3 UR8, UR8, 0x1, URZ ;  /* 0x0000000108087890 */ /* 0x000fe2000fffe03f */
[C---:B------:R-:W-:Y:S01]  /*1750*/  ISETP.GT.AND P1, PT, R0.reuse, 0x1, PT ;  /* 0x000000010000780c */ /* 0x040fe20003f24270 */
[----:B------:R-:W-:Y:S01]  /*1760*/  UIADD3 UR9, UR9, 0x1, URZ ;  /* 0x0000000109097890 */ /* 0x000fe2000fffe03f */
[----:B------:R-:W-:Y:S01]  /*1770*/  VIADD R0, R0, 0xffffffff ;  /* 0xffffffff00007836 */ /* 0x000fe20000000000 */
[----:B------:R-:W-:Y:S02]  /*1780*/  UISETP.NE.AND UP0, UPT, UR8, 0x9, UPT ;  /* 0x000000090800788c */ /* 0x000fe4000bf05270 */
[----:B------:R-:W-:Y:S02]  /*1790*/  UISETP.NE.AND UP1, UPT, UR9, 0x9, UPT ;  /* 0x000000090900788c */ /* 0x000fe4000bf25270 */
[----:B------:R-:W-:Y:S02]  /*17a0*/  USEL UR4, URZ, 0x1, UP0 ;  /* 0x000000013f047887 */ /* 0x000fe40008000000 */
[----:B------:R-:W-:-:S02]  /*17b0*/  USEL UR8, UR8, URZ, UP0 ;  /* 0x0000003f08087287 */ /* 0x000fc40008000000 */
[----:B------:R-:W-:Y:S02]  /*17c0*/  USEL UR9, UR9, URZ, UP1 ;  /* 0x0000003f09097287 */ /* 0x000fe40008800000 */
[----:B------:R-:W-:Y:S01]  /*17d0*/  LOP3.LUT R5, R5, UR4, RZ, 0x3c, !PT ;  /* 0x0000000405057c12 */ /* 0x000fe2000f8e3cff */
[----:B------:R-:W-:Y:S09]  /*17e0*/  @P1 BRA `(.L_x_26) ;  /* 0xfffffffc00401947 */ /* 0x000ff2000383ffff */
.L_x_19:
[----:B------:R-:W2:Y:S02]  /*17f0*/  LDC R0, c[0x0][0x28c] ;  /* 0x0000a300ff007b82 */ /* 0x000ea40000000800 */
[----:B--2---:R-:W-:-:S13]  /*1800*/  ISETP.GE.AND P1, PT, R0, 0x1, PT ;  /* 0x000000010000780c */ /* 0x004fda0003f26270 */
[----:B------:R-:W-:Y:S05]  /*1810*/  @!P1 BRA `(.L_x_27) ;  /* 0x0000000000489947 */ /* 0x000fea0003800000 */
[----:B------:R-:W-:Y:S05]  /*1820*/  @!P0 BRA `(.L_x_28) ;  /* 0x0000000000048947 */ /* 0x000fea0003800000 */
[----:B------:R-:W-:Y:S01]  /*1830*/  BPT.TRAP 0x1 ;  /* 0x000000040000795c */ /* 0x000fe20000300000 */
.L_x_28:
[----:B------:R-:W2:Y:S01]  /*1840*/  S2UR UR7, SR_CgaCtaId ;  /* 0x00000000000779c3 */ /* 0x000ea20000008800 */
[----:B------:R-:W-:Y:S01]  /*1850*/  UISETP.LT.AND UP0, UPT, UR40, 0x1, UPT ;  /* 0x000000012800788c */ /* 0x000fe2000bf01270 */
[----:B------:R-:W-:-:S03]  /*1860*/  ISETP.GT.U32.AND P0, PT, R19, 0x1, PT ;  /* 0x000000011300780c */ /* 0x000fc60003f04070 */
[----:B------:R-:W-:-:S04]  /*1870*/  USEL UR6, UR40, 0x1, UP0 ;  /* 0x0000000128067887 */ /* 0x000fc80008000000 */
[----:B------:R-:W-:-:S04]  /*1880*/  UIADD3 UR6, UR39, UR40, -UR6 ;  /* 0x0000002827067290 */ /* 0x000fc8000fffe806 */
[----:B------:R-:W-:-:S04]  /*1890*/  UIMAD.WIDE.U32 UR4, UR6, 0x38e38e39, URZ ;  /* 0x38e38e39060478a5 */ /* 0x000fc8000f8e003f */
[----:B------:R-:W-:-:S03]  /*18a0*/  USHF.R.U32.HI UR4, URZ, 0x1, UR5 ;  /* 0x000000013f047899 */ /* 0x000fc60008011605 */
[----:B------:R-:W-:Y:S01]  /*18b0*/  UMOV UR5, 0x400 ;  /* 0x0000040000057882 */ /* 0x000fe20000000000 */
[----:B------:R-:W-:Y:S02]  /*18c0*/  UIMAD UR6, UR4, -0x9, UR6 ;  /* 0xfffffff7040678a4 */ /* 0x000fe4000f8e0206 */
[----:B--2---:R-:W-:-:S04]  /*18d0*/  ULEA UR5, UR7, UR5, 0x18 ;  /* 0x0000000507057291 */ /* 0x004fc8000f8ec03f */
[----:B------:R-:W-:-:S04]  /*18e0*/  ULEA UR6, UR6, UR5, 0x3 ;  /* 0x0000000506067291 */ /* 0x000fc8000f8e183f */
[----:B------:R-:W-:-:S04]  /*18f0*/  UIADD3 UR6, UR6, 0x48, URZ ;  /* 0x0000004806067890 */ /* 0x000fc8000fffe03f */
[----:B------:R-:W-:-:S09]  /*1900*/  UPRMT UR6, URZ, 0x654, UR6 ;  /* 0x000006543f067896 */ /* 0x000fd20008000006 */
[----:B------:R-:W-:Y:S01]  /*1910*/  SYNCS.ARRIVE.TRANS64.RED.A1T0 RZ, [UR6], RZ ;  /* 0x000000ffffff79a7 */ /* 0x000fe20008100406 */
[----:B------:R-:W-:Y:S05]  /*1920*/  @P0 BRA `(.L_x_27) ;  /* 0x0000000000040947 */ /* 0x000fea0003800000 */
[----:B------:R-:W-:Y:S01]  /*1930*/  BPT.TRAP 0x1 ;  /* 0x000000040000795c */ /* 0x000fe20000300000 */
.L_x_27:
[----:B------:R-:W2:Y:S01]  /*1940*/  LDC R7, c[0x0][0x288] ;  /* 0x0000a200ff077b82 */ /* 0x000ea20000000800 */
[----:B01----:R-:W-:Y:S01]  /*1950*/  SHF.R.U32.HI R3, RZ, 0x2, R18 ;  /* 0x00000002ff037819 */ /* 0x003fe20000011612 */
[----:B------:R-:W-:Y:S01]  /*1960*/  UIADD3 UR39, UR40, UR39, URZ ;  /* 0x0000002728277290 */ /* 0x000fe2000fffe03f */
[C---:B------:R-:W-:Y:S01]  /*1970*/  LOP3.LUT R4, R18.reuse, 0x60, RZ, 0xc0, !PT ;  /* 0x0000006012047812 */ /* 0x040fe200078ec0ff */
[----:B------:R-:W-:Y:S01]  /*1980*/  ULDC UR7, c[0x0][0x284] ;  /* 0x0000a10000077ab9 */ /* 0x000fe20000000800 */
[----:B------:R-:W-:Y:S01]  /*1990*/  LOP3.LUT R3, R3, 0x7, RZ, 0xc0, !PT ;  /* 0x0000000703037812 */ /* 0x000fe200078ec0ff */
[----:B------:R-:W-:Y:S01]  /*19a0*/  UISETP.GT.U32.AND UP0, UPT, UR39, 0x8, UPT ;  /* 0x000000082700788c */ /* 0x000fe2000bf04070 */
[----:B------:R-:W-:Y:S01]  /*19b0*/  SHF.R.U32.HI R10, RZ, 0x1, R4 ;  /* 0x00000001ff0a7819 */ /* 0x000fe20000011604 */
[----:B------:R-:W-:Y:S01]  /*19c0*/  IMAD.SHL.U32 R4, R18, 0x2, RZ ;  /* 0x0000000212047824 */ /* 0x000fe200078e00ff */
[----:B------:R-:W-:Y:S01]  /*19d0*/  LOP3.LUT R0, R22, 0x1, RZ, 0xc0, !PT ;  /* 0x0000000116007812 */ /* 0x000fe200078ec0ff */
[----:B------:R-:W-:Y:S01]  /*19e0*/  UISETP.LT.U32.AND UP0, UPT, UR40, 0x9, UP0 ;  /* 0x000000092800788c */ /* 0x000fe20008701070 */
[----:B------:R-:W-:Y:S01]  /*19f0*/  IADD3 R5, RZ, -R10, -R3 ;  /* 0x8000000aff057210 */ /* 0x000fe20007ffe803 */
[----:B------:R-:W-:Y:S01]  /*1a00*/  UISETP.GE.U32.AND UP1, UPT, UR40, 0x9, UPT ;  /* 0x000000092800788c */ /* 0x000fe2000bf26070 */
[----:B------:R-:W-:Y:S01]  /*1a10*/  LOP3.LUT R9, R4, 0x6, RZ, 0xc0, !PT ;  /* 0x0000000604097812 */ /* 0x000fe200078ec0ff */
[C---:B------:R-:W-:Y:S01]  /*1a20*/  IMAD.SHL.U32 R6, R0.reuse, 0x40, RZ ;  /* 0x0000004000067824 */ /* 0x040fe200078e00ff */
[----:B------:R-:W-:Y:S01]  /*1a30*/  SHF.R.S32.HI R21, RZ, 0x1f, R23 ;  /* 0x0000001fff157819 */ /* 0x000fe20000011417 */
[----:B------:R-:W-:Y:S01]  /*1a40*/  IMAD R11, R0, -0x40, R5 ;  /* 0xffffffc0000b7824 */ /* 0x000fe200078e0205 */
[----:B------:R-:W-:Y:S01]  /*1a50*/  LOP3.LUT R0, R18, 0x3, RZ, 0xc0, !PT ;  /* 0x0000000312007812 */ /* 0x000fe200078ec0ff */
[----:B------:R-:W-:Y:S01]  /*1a60*/  ULDC.64 UR8, c[0x0][0x5d0] ;  /* 0x0001740000087ab9 */ /* 0x000fe20000000a00 */
[----:B------:R-:W-:Y:S01]  /*1a70*/  PRMT R8, R9, 0x6540, R152 ;  /* 0x0000654009087816 */ /* 0x000fe20000000098 */
[----:B------:R-:W-:Y:S01]  /*1a80*/  IMAD.SHL.U32 R152, R152, 0x100, RZ ;  /* 0x0000010098987824 */ /* 0x000fe200078e00ff */
[----:B------:R-:W-:Y:S01]  /*1a90*/  UIMAD.WIDE.U32 UR4, UR39, 0x38e38e39, URZ ;  /* 0x38e38e39270478a5 */ /* 0x000fe2000f8e003f */
[----:B------:R-:W-:Y:S01]  /*1aa0*/  IMAD R4, R21, UR8, RZ ;  /* 0x0000000815047c24 */ /* 0x000fe2000f8e02ff */
[----:B------:R-:W-:Y:S01]  /*1ab0*/  USEL UR6, URZ, 0x1, !UP0 ;  /* 0x000000013f067887 */ /* 0x000fe2000c000000 */
[----:B--2---:R-:W-:Y:S01]  /*1ac0*/  IMAD R13, R0, -0x2, R7 ;  /* 0xfffffffe000d7824 */ /* 0x004fe200078e0207 */
[----:B------:R-:W-:Y:S01]  /*1ad0*/  ISETP.GE.AND P0, PT, R152, R7, PT ;  /* 0x000000079800720c */ /* 0x000fe20003f06270 */
[C---:B------:R-:W-:Y:S01]  /*1ae0*/  IMAD.SHL.U32 R0, R153.reuse, 0x80, RZ ;  /* 0x0000008099007824 */ /* 0x040fe200078e00ff */
[----:B------:R-:W-:Y:S01]  /*1af0*/  SHF.R.S32.HI R9, RZ, 0x1f, R8 ;  /* 0x0000001fff097819 */ /* 0x000fe20000011408 */
[----:B------:R-:W-:Y:S01]  /*1b00*/  USHF.R.U32.HI UR4, URZ, 0x1, UR5 ;  /* 0x000000013f047899 */ /* 0x000fe20008011605 */
[----:B------:R-:W-:Y:S01]  /*1b10*/  LOP3.LUT R3, R6, 0x40, R3, 0xe2, !PT ;  /* 0x0000004006037812 */ /* 0x000fe200078ee203 */
[----:B------:R-:W-:Y:S01]  /*1b20*/  ULOP3.LUT UR38, UR38, UR6, URZ, 0x3c, !UPT ;  /* 0x0000000626267292 */ /* 0x000fe2000f8e3c3f */
[C---:B------:R-:W-:Y:S01]  /*1b30*/  ISETP.GE.OR P0, PT, R0.reuse, UR7, P0 ;  /* 0x0000000700007c0c */ /* 0x040fe20008706670 */
[----:B------:R-:W-:Y:S01]  /*1b40*/  IMAD.WIDE R6, R153, 0x80, RZ ;  /* 0x0000008099067825 */ /* 0x000fe200078e02ff */
[----:B------:R-:W-:Y:S01]  /*1b50*/  UIMAD UR39, UR4, -0x9, UR39 ;  /* 0xfffffff7042778a4 */ /* 0x000fe2000f8e0227 */
[----:B------:R-:W-:Y:S01]  /*1b60*/  IADD3 R0, -R0, UR7, R11 ;  /* 0x0000000700007c10 */ /* 0x000fe2000fffe10b */
[----:B------:R-:W-:Y:S01]  /*1b70*/  @UP1 ULOP3.LUT UR38, UR38, 0x1, UR4, 0x78, !UPT ;  /* 0x0000000126261892 */ /* 0x000fe2000f8e7804 */
[C---:B------:R-:W-:Y:S01]  /*1b80*/  IMAD R15, R23.reuse, UR9, R4 ;  /* 0x00000009170f7c24 */ /* 0x040fe2000f8e0204 */
[----:B------:R-:W-:Y:S01]  /*1b90*/  LOP3.LUT R167, R6, R3, R10, 0xfe, !PT ;  /* 0x0000000306a77212 */ /* 0x000fe200078efe0a */
[----:B------:R-:W-:-:S04]  /*1ba0*/  IMAD.WIDE.U32 R4, R23, UR8, R8 ;  /* 0x0000000817047c25 */ /* 0x000fc8000f8e0008 */
[----:B------:R-:W-:Y:S02]  /*1bb0*/  IMAD.IADD R5, R5, 0x1, R15 ;  /* 0x0000000105057824 */ /* 0x000fe400078e020f */
[----:B------:R-:W-:Y:S02]  /*1bc0*/  IMAD.IADD R3, R13, 0x1, -R152 ;  /* 0x000000010d037824 */ /* 0x000fe400078e0a98 */
[----:B------:R-:W-:Y:S01]  /*1bd0*/  IMAD.MOV.U32 R153, RZ, RZ, -0x1 ;  /* 0xffffffffff997424 */ /* 0x000fe200078e00ff */
[----:B------:R-:W-:Y:S06]  /*1be0*/  @P0 BRA `(.L_x_29) ;  /* 0x0000007800dc0947 */ /* 0x000fec0003800000 */
[----:B------:R-:W0:Y:S01]  /*1bf0*/  LDC.64 R10, c[0x0][0x5c8] ;  /* 0x00017200ff0a7b82 */ /* 0x000e220000000a00 */
[----:B-----5:R-:W-:Y:S01]  /*1c00*/  FSETP.NEU.AND P0, PT, R155, RZ, PT ;  /* 0x000000ff9b00720b */ /* 0x020fe20003f0d000 */
[----:B------:R-:W-:Y:S01]  /*1c10*/  BSSY B0, `(.L_x_29) ;  /* 0x00007b4000007945 */ /* 0x000fe20003800000 */
[----:B------:R-:W-:-:S04]  /*1c20*/  ISETP.GT.AND P2, PT, R3, RZ, PT ;  /* 0x000000ff0300720c */ /* 0x000fc80003f44270 */
[----:B------:R-:W-:Y:S01]  /*1c30*/  ISETP.GT.AND P1, PT, R0, RZ, P2 ;  /* 0x000000ff0000720c */ /* 0x000fe20001724270 */
[-C--:B0-----:R-:W-:Y:S02]  /*1c40*/  IMAD R12, R7, R10.reuse, RZ ;  /* 0x0000000a070c7224 */ /* 0x081fe400078e02ff */
[----:B------:R-:W-:-:S04]  /*1c50*/  IMAD.WIDE.U32 R160, R167, R10, R4 ;  /* 0x0000000aa7a07225 */ /* 0x000fc800078e0004 */
[----:B------:R-:W-:-:S04]  /*1c60*/  IMAD R5, R167, R11, R12 ;  /* 0x0000000ba7057224 */ /* 0x000fc800078e020c */
[----:B------:R-:W-:Y:S01]  /*1c70*/  IMAD.IADD R169, R161, 0x1, R5 ;  /* 0x00000001a1a97824 */ /* 0x000fe200078e0205 */
[----:B------:R-:W-:Y:S06]  /*1c80*/  @!P0 BRA `(.L_x_30) ;  /* 0x0000005400988947 */ /* 0x000fec0003800000 */
[----:B------:R-:W0:Y:S01]  /*1c90*/  LDC.64 R14, c[0x0][0x5b8] ;  /* 0x00016e00ff0e7b82 */ /* 0x000e220000000a00 */
[----:B------:R-:W-:-:S07]  /*1ca0*/  ULDC.64 UR4, c[0x0][0x5c0] ;  /* 0x0001700000047ab9 */ /* 0x000fce0000000a00 */
[----:B------:R-:W1:Y:S08]  /*1cb0*/  LDC.64 R164, c[0x0][0x5b0] ;  /* 0x00016c00ffa47b82 */ /* 0x000e700000000a00 */
[----:B------:R-:W2:Y:S01]  /*1cc0*/  LDC.64 R12, c[0x0][0x5a8] ;  /* 0x00016a00ff0c7b82 */ /* 0x000ea20000000a00 */
[-C--:B0-----:R-:W-:Y:S02]  /*1cd0*/  IMAD R4, R21, R14.reuse, RZ ;  /* 0x0000000e15047224 */ /* 0x081fe400078e02ff */
[----:B------:R-:W-:-:S04]  /*1ce0*/  IMAD.WIDE.U32 R162, R23, R14, R8 ;  /* 0x0000000e17a27225 */ /* 0x000fc800078e0008 */
[----:B------:R-:W-:Y:S02]  /*1cf0*/  IMAD R159, R23, R15, R4 ;  /* 0x0000000f179f7224 */ /* 0x000fe400078e0204 */
[-C--:B-1----:R-:W-:Y:S02]  /*1d00*/  IMAD R6, R7, R164.reuse, RZ ;  /* 0x000000a407067224 */ /* 0x082fe400078e02ff */
[----:B------:R-:W-:Y:S02]  /*1d10*/  IMAD.IADD R21, R163, 0x1, R159 ;  /* 0x00000001a3157824 */ /* 0x000fe400078e029f */
[----:B------:R-:W-:Y:S02]  /*1d20*/  IMAD.MOV.U32 R20, RZ, RZ, R162 ;  /* 0x000000ffff147224 */ /* 0x000fe400078e00a2 */
[C---:B------:R-:W-:Y:S02]  /*1d30*/  IMAD R161, R167.reuse, R165, R6 ;  /* 0x000000a5a7a17224 */ /* 0x040fe400078e0206 */
[----:B------:R-:W-:-:S04]  /*1d40*/  IMAD.WIDE.U32 R4, R167, R164, R20 ;  /* 0x000000a4a7047225 */ /* 0x000fc800078e0014 */
[----:B------:R-:W-:Y:S01]  /*1d50*/  IMAD.IADD R5, R5, 0x1, R161 ;  /* 0x0000000105057824 */ /* 0x000fe200078e02a1 */
[----:B--2---:R-:W-:-:S04]  /*1d60*/  LEA R6, P0, R4, R12, 0x1 ;  /* 0x0000000c04067211 */ /* 0x004fc800078008ff */
[----:B------:R-:W-:-:S05]  /*1d70*/  LEA.HI.X R7, R4, R13, R5, 0x1, P0 ;  /* 0x0000000d04077211 */ /* 0x000fca00000f0c05 */
[----:B------:R0:W2:Y:S01]  /*1d80*/  @P1 LDG.E.LTC128B.U16 R15, desc[UR36][R6.64] ;  /* 0x00000024060f1981 */ /* 0x0000a2000c1e1520 */
[----:B------:R-:W-:Y:S01]  /*1d90*/  IMAD.WIDE.U32 R156, R167, R164, R8 ;  /* 0x000000a4a79c7225 */ /* 0x000fe200078e0008 */
[----:B------:R-:W-:Y:S03]  /*1da0*/  BSSY B1, `(.L_x_31) ;  /* 0x0000013000017945 */ /* 0x000fe60003800000 */
[----:B------:R-:W-:Y:S02]  /*1db0*/  IMAD.IADD R157, R161, 0x1, R157 ;  /* 0x00000001a19d7824 */ /* 0x000fe400078e029d */
[----:B------:R-:W-:-:S04]  /*1dc0*/  IMAD.WIDE.U32 R156, R23, R14, R156 ;  /* 0x0000000e179c7225 */ /* 0x000fc800078e009c */
[----:B0-----:R-:W-:Y:S01]  /*1dd0*/  IMAD.IADD R7, R159, 0x1, R157 ;  /* 0x000000019f077824 */ /* 0x001fe200078e029d */
[----:B------:R-:W-:Y:S02]  /*1de0*/  LEA R6, P4, R156, R12, 0x1 ;  /* 0x0000000c9c067211 */ /* 0x000fe400078808ff */
[----:B------:R-:W-:Y:S02]  /*1df0*/  SHF.L.U64.HI R157, R164, 0x3, R165 ;  /* 0x00000003a49d7819 */ /* 0x000fe400000102a5 */
[----:B------:R-:W-:Y:S01]  /*1e00*/  LEA.HI.X R7, R156, R13, R7, 0x1, P4 ;  /* 0x0000000d9c077211 */ /* 0x000fe200020f0c07 */
[----:B------:R-:W-:Y:S02]  /*1e10*/  IMAD.SHL.U32 R156, R164, 0x8, RZ ;  /* 0x00000008a49c7824 */ /* 0x000fe400078e00ff */
[----:B--2---:R-:W-:-:S04]  /*1e20*/  IMAD.U32 R4, R15, 0x10000, RZ ;  /* 0x000100000f047824 */ /* 0x004fc800078e00ff */
[----:B------:R-:W-:Y:S01]  /*1e30*/  FMUL R5, R4, R155 ;  /* 0x0000009b04057220 */ /* 0x000fe20000400000 */
[----:B------:R-:W-:-:S03]  /*1e40*/  LEA R4, P0, R160, UR4, 0x1 ;  /* 0x00000004a0047c11 */ /* 0x000fc6000f8008ff */
[----:B------:R-:W-:Y:S01]  /*1e50*/  FFMA R24, R24, R154, R5 ;  /* 0x0000009a18187223 */ /* 0x000fe20000000005 */
[----:B------:R-:W-:Y:S02]  /*1e60*/  LEA.HI.X R5, R160, UR5, R169, 0x1, P0 ;  /* 0x00000005a0057c11 */ /* 0x000fe400080f0ca9 */
[----:B------:R-:W-:Y:S02]  /*1e70*/  ISETP.GT.AND P0, PT, R3, 0x1, PT ;  /* 0x000000010300780c */ /* 0x000fe40003f04270 */
[----:B------:R-:W-:Y:S02]  /*1e80*/  F2FP.BF16.F32.PACK_AB R24, RZ, R24 ;  /* 0x00000018ff18723e */ /* 0x000fe400000010ff */
[----:B------:R-:W-:-:S03]  /*1e90*/  ISETP.GT.AND P3, PT, R0, RZ, P0 ;  /* 0x000000ff0000720c */ /* 0x000fc60000764270 */
[----:B------:R0:W-:Y:S10]  /*1ea0*/  @P1 STG.E.U16 desc[UR36][R4.64], R24 ;  /* 0x0000001804001986 */ /* 0x0001f4000c101524 */
[----:B------:R-:W-:Y:S05]  /*1eb0*/  @!P3 BRA `(.L_x_32) ;  /* 0x000000000004b947 */ /* 0x000fea0003800000 */
[----:B------:R1:W5:Y:S02]  /*1ec0*/  LDG.E.LTC128B.U16 R15, desc[UR36][R6.64+0x2] ;  /* 0x00000224060f7981 */ /* 0x000364000c1e1520 */
.L_x_32:
[----:B------:R-:W-:Y:S05]  /*1ed0*/  BSYNC B1 ;  /* 0x0000000000017941 */ /* 0x000fea0003800000 */
.L_x_31:
[----:B-----5:R-:W-:Y:S01]  /*1ee0*/  IMAD.U32 R20, R15, 0x10000, RZ ;  /* 0x000100000f147824 */ /* 0x020fe200078e00ff */
[----:B------:R-:W-:Y:S01]  /*1ef0*/  ISETP.GT.AND P2, PT, R0, 0x8, P2 ;  /* 0x000000080000780c */ /* 0x000fe20001744270 */
[----:B------:R-:W-:Y:S01]  /*1f00*/  IMAD.WIDE.U32 R156, R167, R164, R156 ;  /* 0x000000a4a79c7225 */ /* 0x000fe200078e009c */
[----:B------:R-:W-:-:S03]  /*1f10*/  PRMT R152, R15, 0x7610, R152 ;  /* 0x000076100f987816 */ /* 0x000fc60000000098 */
[----:B------:R-:W-:Y:S01]  /*1f20*/  FMUL R20, R20, R155 ;  /* 0x0000009b14147220 */ /* 0x000fe20000400000 */
[----:B------:R-:W-:Y:S01]  /*1f30*/  IMAD.IADD R161, R161, 0x1, R157 ;  /* 0x00000001a1a17824 */ /* 0x000fe200078e029d */
[----:B------:R-:W-:Y:S02]  /*1f40*/  IADD3 R162, P1, R162, R156, RZ ;  /* 0x0000009ca2a27210 */ /* 0x000fe40007f3e0ff */
[----:B------:R-:W-:-:S03]  /*1f50*/  FFMA R25, R25, R154, R20 ;  /* 0x0000009a19197223 */ /* 0x000fc60000000014 */
[----:B------:R-:W-:Y:S02]  /*1f60*/  IMAD.X R21, R161, 0x1, R21, P1 ;  /* 0x00000001a1157824 */ /* 0x000fe400008e0615 */
[----:B------:R-:W-:Y:S02]  /*1f70*/  F2FP.BF16.F32.PACK_AB R25, RZ, R25 ;  /* 0x00000019ff19723e */ /* 0x000fe400000010ff */
[C---:B------:R-:W-:Y:S02]  /*1f80*/  LEA R20, P1, R162.reuse, R12, 0x1 ;  /* 0x0000000ca2147211 */ /* 0x040fe400078208ff */
[----:B------:R-:W-:Y:S02]  /*1f90*/  PRMT R157, R25, 0x7610, R157 ;  /* 0x00007610199d7816 */ /* 0x000fe4000000009d */
[----:B------:R-:W-:-:S03]  /*1fa0*/  LEA.HI.X R21, R162, R13, R21, 0x1, P1 ;  /* 0x0000000da2157211 */ /* 0x000fc600008f0c15 */
[----:B------:R2:W-:Y:S04]  /*1fb0*/  @P3 STG.E.U16 desc[UR36][R4.64+0x2], R157 ;  /* 0x0000029d04003986 */ /* 0x0005e8000c101524 */
[----:B------:R-:W0:Y:S01]  /*1fc0*/  @P2 LDG.E.LTC128B.U16 R152, desc[UR36][R20.64] ;  /* 0x0000002414982981 */ /* 0x000e22000c1e1520 */
[----:B------:R-:W-:Y:S01]  /*1fd0*/  IADD3 R8, P1, R8, R156, RZ ;  /* 0x0000009c08087210 */ /* 0x000fe20007f3e0ff */
[----:B------:R-:W-:Y:S01]  /*1fe0*/  BSSY B1, `(.L_x_33) ;  /* 0x0000011000017945 */ /* 0x000fe20003800000 */
[----:B------:R-:W-:Y:S02]  /*1ff0*/  SHF.L.U64.HI R11, R10, 0x4, R11 ;  /* 0x000000040a0b7819 */ /* 0x000fe4000001020b */
[----:B------:R-:W-:Y:S01]  /*2000*/  ISETP.GT.AND P0, PT, R0, 0x8, P0 ;  /* 0x000000080000780c */ /* 0x000fe20000704270 */
[----:B------:R-:W-:Y:S01]  /*2010*/  IMAD.X R9, R9, 0x1, R161, P1 ;  /* 0x0000000109097824 */ /* 0x000fe200008e06a1 */
[----:B------:R-:W-:Y:S01]  /*2020*/  LEA R10, P1, R10, R4, 0x4 ;  /* 0x000000040a0a7211 */ /* 0x000fe200078220ff */
[----:B------:R-:W-:-:S04]  /*2030*/  IMAD.WIDE.U32 R14, R23, R14, R8 ;  /* 0x0000000e170e7225 */ /* 0x000fc800078e0008 */
[----:B------:R-:W-:Y:S01]  /*2040*/  IMAD.X R11, R11, 0x1, R5, P1 ;  /* 0x000000010b0b7824 */ /* 0x000fe200008e0605 */
[----:B------:R-:W-:Y:S01]  /*2050*/  LEA R8, P3, R14, R12, 0x1 ;  /* 0x0000000c0e087211 */ /* 0x000fe200078608ff */
[----:B------:R-:W-:-:S05]  /*2060*/  IMAD.IADD R9, R159, 0x1, R15 ;  /* 0x000000019f097824 */ /* 0x000fca00078e020f */
[----:B------:R-:W-:Y:S01]  /*2070*/  LEA.HI.X R9, R14, R13, R9, 0x1, P3 ;  /* 0x0000000d0e097211 */ /* 0x000fe200018f0c09 */
[----:B0-----:R-:W-:-:S04]  /*2080*/  IMAD.U32 R24, R152, 0x10000, RZ ;  /* 0x0001000098187824 */ /* 0x001fc800078e00ff */
[----:B------:R-:W-:-:S04]  /*2090*/  FMUL R25, R24, R155 ;  /* 0x0000009b18197220 */ /* 0x000fc80000400000 */
[----:B------:R-:W-:-:S05]  /*20a0*/  FFMA R25, R26, R154, R25 ;  /* 0x0000009a1a197223 */ /* 0x000fca0000000019 */
[----:B------:R-:W-:-:S05]  /*20b0*/  F2FP.BF16.F32.PACK_AB R25, RZ, R25 ;  /* 0x00000019ff19723e */ /* 0x000fca00000010ff */
[----:B------:R2:W-:Y:S01]  /*20c0*/  @P2 STG.E.U16 desc[UR36][R10.64], R25 ;  /* 0x000000190a002986 */ /* 0x0005e2000c101524 */
[----:B------:R-:W-:Y:S05]  /*20d0*/  @!P0 BRA `(.L_x_34) ;  /* 0x0000000000048947 */ /* 0x000fea0003800000 */
[----:B------:R0:W5:Y:S02]  /*20e0*/  LDG.E.LTC128B.U16 R152, desc[UR36][R8.64+0x2] ;  /* 0x0000022408987981 */ /* 0x000164000c1e1520 */
.L_x_34:
[----:B------:R-:W-:Y:S05]  /*20f0*/  BSYNC B1 ;  /* 0x0000000000017941 */ /* 0x000fea0003800000 */
.L_x_33:
[----:B-----5:R-:W-:Y:S01]  /*2100*/  IMAD.U32 R12, R152, 0x10000, RZ ;  /* 0x00010000980c7824 */ /* 0x020fe200078e00ff */
[----:B------:R-:W-:Y:S01]  /*2110*/  ISETP.GT.AND P1, PT, R3, 0x8, PT ;  /* 0x000000080300780c */ /* 0x000fe20003f24270 */
[----:B------:R-:W-:Y:S02]  /*2120*/  BSSY B1, `(.L_x_35) ;  /* 0x0000008000017945 */ /* 0x000fe40003800000 */
[----:B------:R-:W-:Y:S01]  /*2130*/  FMUL R12, R12, R155 ;  /* 0x0000009b0c0c7220 */ /* 0x000fe20000400000 */
[----:B------:R-:W-:-:S03]  /*2140*/  ISETP.GT.AND P2, PT, R0, RZ, P1 ;  /* 0x000000ff0000720c */ /* 0x000fc60000f44270 */
[----:B------:R-:W-:-:S05]  /*2150*/  FFMA R12, R27, R154, R12 ;  /* 0x0000009a1b0c7223 */ /* 0x000fca000000000c */
[----:B------:R-:W-:-:S05]  /*2160*/  F2FP.BF16.F32.PACK_AB R12, RZ, R12 ;  /* 0x0000000cff0c723e */ /* 0x000fca00000010ff */
[----:B------:R3:W-:Y:S01]  /*2170*/  @P0 STG.E.U16 desc[UR36][R10.64+0x2], R12 ;  /* 0x0000020c0a000986 */ /* 0x0007e2000c101524 */
[----:B------:R-:W-:Y:S05]  /*2180*/  @!P2 BRA `(.L_x_36) ;  /* 0x000000000004a947 */ /* 0x000fea0003800000 */
[----:B------:R4:W5:Y:S02]  /*2190*/  LDG.E.LTC128B.U16 R152, desc[UR36][R6.64+0x10] ;  /* 0x0000102406987981 */ /* 0x000964000c1e1520 */
.L_x_36:
[----:B------:R-:W-:Y:S05]  /*21a0*/  BSYNC B1 ;  /* 0x0000000000017941 */ /* 0x000fea0003800000 */
.L_x_35:
[----:B---3-5:R-:W-:Y:S01]  /*21b0*/  IMAD.U32 R12, R152, 0x10000, RZ ;  /* 0x00010000980c7824 */ /* 0x028fe200078e00ff */
        /* <DEDUP_REMOVED lines=9> */
.L_x_38:
[----:B------:R-:W-:Y:S05]  /*2250*/  BSYNC B1 ;  /* 0x0000000000017941 */ /* 0x000fea0003800000 */
.L_x_37:
[----:B-----5:R-:W-:Y:S01]  /*2260*/  IMAD.U32 R12, R152, 0x10000, RZ ;  /* 0x00010000980c7824 */ /* 0x020fe200078e00ff */
[----:B------:R-:W-:Y:S01]  /*2270*/  ISETP.GT.AND P1, PT, R0, 0x8, P1 ;  /* 0x000000080000780c */ /* 0x000fe20000f24270 */
[----:B------:R-:W-:Y:S02]  /*2280*/  BSSY B1, `(.L_x_39) ;  /* 0x0000007000017945 */ /* 0x000fe40003800000 */
[----:B------:R-:W-:-:S04]  /*2290*/  FMUL R12, R12, R155 ;  /* 0x0000009b0c0c7220 */ /* 0x000fc80000400000 */
[----:B------:R-:W-:-:S05]  /*22a0*/  FFMA R12, R29, R154, R12 ;  /* 0x0000009a1d0c7223 */ /* 0x000fca000000000c */
[----:B------:R-:W-:-:S05]  /*22b0*/  F2FP.BF16.F32.PACK_AB R12, RZ, R12 ;  /* 0x0000000cff0c723e */ /* 0x000fca00000010ff */
[----:B------:R0:W-:Y:S01]  /*22c0*/  @P3 STG.E.U16 desc[UR36][R4.64+0x12], R12 ;  /* 0x0000120c04003986 */ /* 0x0001e2000c101524 */
[----:B------:R-:W-:Y:S05]  /*22d0*/  @!P1 BRA `(.L_x_40) ;  /* 0x0000000000049947 */ /* 0x000fea0003800000 */
[----:B------:R0:W5:Y:S02]  /*22e0*/  LDG.E.LTC128B.U16 R152, desc[UR36][R8.64+0x10] ;  /* 0x0000102408987981 */ /* 0x000164000c1e1520 */
.L_x_40:
[----:B------:R-:W-:Y:S05]  /*22f0*/  BSYNC B1 ;  /* 0x0000000000017941 */ /* 0x000fea0003800000 */
.L_x_39:
[----:B0----5:R-:W-:Y:S01]  /*2300*/  IMAD.U32 R12, R152, 0x10000, RZ ;  /* 0x00010000980c7824 */ /* 0x021fe200078e00ff */
[----:B------:R-:W-:Y:S01]  /*2310*/  ISETP.GT.AND P0, PT, R0, 0x8, P0 ;  /* 0x000000080000780c */ /* 0x000fe20000704270 */
[----:B------:R-:W-:Y:S02]  /*2320*/  BSSY B1, `(.L_x_41) ;  /* 0x0000007000017945 */ /* 0x000fe40003800000 */
[----:B---3--:R-:W-:-:S04]  /*2330*/  FMUL R13, R12, R155 ;  /* 0x0000009b0c0d7220 */ /* 0x008fc80000400000 */
[----:B------:R-:W-:-:S05]  /*2340*/  FFMA R13, R30, R154, R13 ;  /* 0x0000009a1e0d7223 */ /* 0x000fca000000000d */
[----:B------:R-:W-:-:S05]  /*2350*/  F2FP.BF16.F32.PACK_AB R13, RZ, R13 ;  /* 0x0000000dff0d723e */ /* 0x000fca00000010ff */
[----:B------:R0:W-:Y:S01]  /*2360*/  @P1 STG.E.U16 desc[UR36][R10.64+0x10], R13 ;  /* 0x0000100d0a001986 */ /* 0x0001e2000c101524 */
[----:B------:R-:W-:Y:S05]  /*2370*/  @!P0 BRA `(.L_x_42) ;  /* 0x0000000000048947 */ /* 0x000fea0003800000 */
[----:B------:R3:W5:Y:S02]  /*2380*/  LDG.E.LTC128B.U16 R152, desc[UR36][R8.64+0x12] ;  /* 0x0000122408987981 */ /* 0x000764000c1e1520 */
.L_x_42:
[----:B------:R-:W-:Y:S05]  /*2390*/  BSYNC B1 ;  /* 0x0000000000017941 */ /* 0x000fea0003800000 */
.L_x_41:
        /* <DEDUP_REMOVED lines=10> */
.L_x_44:
[----:B------:R-:W-:Y:S05]  /*2440*/  BSYNC B1 ;  /* 0x0000000000017941 */ /* 0x000fea0003800000 */
.L_x_43:
[----:B0----5:R-:W-:Y:S01]  /*2450*/  IMAD.U32 R12, R152, 0x10000, RZ ;  /* 0x00010000980c7824 */ /* 0x021fe200078e00ff */
        /* <DEDUP_REMOVED lines=9> */
.L_x_46:
[----:B------:R-:W-:Y:S05]  /*24f0*/  BSYNC B1 ;  /* 0x0000000000017941 */ /* 0x000fea0003800000 */
.L_x_45:
        /* <DEDUP_REMOVED lines=9> */
.L_x_48:
[----:B------:R-:W-:Y:S05]  /*2590*/  BSYNC B1 ;  /* 0x0000000000017941 */ /* 0x000fea0003800000 */
.L_x_47:
[----:B0----5:R-:W-:Y:S01]  /*25a0*/  IMAD.U32 R12, R152, 0x10000, RZ ;  /* 0x00010000980c7824 */ /* 0x021fe200078e00ff */
        /* <DEDUP_REMOVED lines=8> */
.L_x_50:
[----:B------:R-:W-:Y:S05]  /*2630*/  BSYNC B1 ;  /* 0x0000000000017941 */ /* 0x000fea0003800000 */
.L_x_49:
        /* <DEDUP_REMOVED lines=10> */
.L_x_52:
[----:B------:R-:W-:Y:S05]  /*26e0*/  BSYNC B1 ;  /* 0x0000000000017941 */ /* 0x000fea0003800000 */
.L_x_51:
        /* <DEDUP_REMOVED lines=10> */
.L_x_54:
[----:B------:R-:W-:Y:S05]  /*2790*/  BSYNC B1 ;  /* 0x0000000000017941 */ /* 0x000fea0003800000 */
.L_x_53:
        /* <DEDUP_REMOVED lines=9> */
.L_x_56:
[----:B------:R-:W-:Y:S05]  /*2830*/  BSYNC B1 ;  /* 0x0000000000017941 */ /* 0x000fea0003800000 */
.L_x_55:
        /* <DEDUP_REMOVED lines=9> */
.L_x_58:
[----:B------:R-:W-:Y:S05]  /*28d0*/  BSYNC B1 ;  /* 0x0000000000017941 */ /* 0x000fea0003800000 */
.L_x_57:
        /* <DEDUP_REMOVED lines=10> */
.L_x_60:
[----:B------:R-:W-:Y:S05]  /*2980*/  BSYNC B1 ;  /* 0x0000000000017941 */ /* 0x000fea0003800000 */
.L_x_59:
        /* <DEDUP_REMOVED lines=10> */
.L_x_62:
[----:B------:R-:W-:Y:S05]  /*2a30*/  BSYNC B1 ;  /* 0x0000000000017941 */ /* 0x000fea0003800000 */
.L_x_61:
        /* <DEDUP_REMOVED lines=9> */
.L_x_64:
[----:B------:R-:W-:Y:S05]  /*2ad0*/  BSYNC B1 ;  /* 0x0000000000017941 */ /* 0x000fea0003800000 */
.L_x_63:
        /* <DEDUP_REMOVED lines=9> */
.L_x_66:
[----:B------:R-:W-:Y:S05]  /*2b70*/  BSYNC B1 ;  /* 0x0000000000017941 */ /* 0x000fea0003800000 */
.L_x_65:
        /* <DEDUP_REMOVED lines=10> */
.L_x_68:
[----:B------:R-:W-:Y:S05]  /*2c20*/  BSYNC B1 ;  /* 0x0000000000017941 */ /* 0x000fea0003800000 */
.L_x_67:
        /* <DEDUP_REMOVED lines=10> */
.L_x_70:
[----:B------:R-:W-:Y:S05]  /*2cd0*/  BSYNC B1 ;  /* 0x0000000000017941 */ /* 0x000fea0003800000 */
.L_x_69:
        /* <DEDUP_REMOVED lines=9> */
.L_x_72:
[----:B------:R-:W-:Y:S05]  /*2d70*/  BSYNC B1 ;  /* 0x0000000000017941 */ /* 0x000fea0003800000 */
.L_x_71:
        /* <DEDUP_REMOVED lines=9> */
.L_x_74:
[----:B------:R-:W-:Y:S05]  /*2e10*/  BSYNC B1 ;  /* 0x0000000000017941 */ /* 0x000fea0003800000 */
.L_x_73:
        /* <DEDUP_REMOVED lines=10> */
.L_x_76:
[----:B------:R-:W-:Y:S05]  /*2ec0*/  BSYNC B1 ;  /* 0x0000000000017941 */ /* 0x000fea0003800000 */
.L_x_75:
        /* <DEDUP_REMOVED lines=10> */
.L_x_78:
[----:B------:R-:W-:Y:S05]  /*2f70*/  BSYNC B1 ;  /* 0x0000000000017941 */ /* 0x000fea0003800000 */
.L_x_77:
        /* <DEDUP_REMOVED lines=9> */
.L_x_80:
[----:B------:R-:W-:Y:S05]  /*3010*/  BSYNC B1 ;  /* 0x0000000000017941 */ /* 0x000fea0003800000 */
.L_x_79:
        /* <DEDUP_REMOVED lines=9> */
.L_x_82:
[----:B------:R-:W-:Y:S05]  /*30b0*/  BSYNC B1 ;  /* 0x0000000000017941 */ /* 0x000fea0003800000 */
.L_x_81:
        /* <DEDUP_REMOVED lines=10> */
.L_x_84:
[----:B------:R-:W-:Y:S05]  /*3160*/  BSYNC B1 ;  /* 0x0000000000017941 */ /* 0x000fea0003800000 */
.L_x_83:
        /* <DEDUP_REMOVED lines=10> */
.L_x_86:
[----:B------:R-:W-:Y:S05]  /*3210*/  BSYNC B1 ;  /* 0x0000000000017941 */ /* 0x000fea0003800000 */
.L_x_85:
        /* <DEDUP_REMOVED lines=9> */
.L_x_88:
[----:B------:R-:W-:Y:S05]  /*32b0*/  BSYNC B1 ;  /* 0x0000000000017941 */ /* 0x000fea0003800000 */
.L_x_87:
        /* <DEDUP_REMOVED lines=9> */
.L_x_90:
[----:B------:R-:W-:Y:S05]  /*3350*/  BSYNC B1 ;  /* 0x0000000000017941 */ /* 0x000fea0003800000 */
.L_x_89:
        /* <DEDUP_REMOVED lines=10> */
.L_x_92:
[----:B------:R-:W-:Y:S05]  /*3400*/  BSYNC B1 ;  /* 0x0000000000017941 */ /* 0x000fea0003800000 */
.L_x_91:
        /* <DEDUP_REMOVED lines=10> */
.L_x_94:
[----:B------:R-:W-:Y:S05]  /*34b0*/  BSYNC B1 ;  /* 0x0000000000017941 */ /* 0x000fea0003800000 */
.L_x_93:
        /* <DEDUP_REMOVED lines=9> */
.L_x_96:
[----:B------:R-:W-:Y:S05]  /*3550*/  BSYNC B1 ;  /* 0x0000000000017941 */ /* 0x000fea0003800000 */
.L_x_95:
        /* <DEDUP_REMOVED lines=9> */
.L_x_98:
[----:B------:R-:W-:Y:S05]  /*35f0*/  BSYNC B1 ;  /* 0x0000000000017941 */ /* 0x000fea0003800000 */
.L_x_97:
        /* <DEDUP_REMOVED lines=10> */
.L_x_100:
[----:B------:R-:W-:Y:S05]  /*36a0*/  BSYNC B1 ;  /* 0x0000000000017941 */ /* 0x000fea0003800000 */
.L_x_99:
        /* <DEDUP_REMOVED lines=10> */
.L_x_102:
[----:B------:R-:W-:Y:S05]  /*3750*/  BSYNC B1 ;  /* 0x0000000000017941 */ /* 0x000fea0003800000 */
.L_x_101:
        /* <DEDUP_REMOVED lines=9> */
.L_x_104:
[----:B------:R-:W-:Y:S05]  /*37f0*/  BSYNC B1 ;  /* 0x0000000000017941 */ /* 0x000fea0003800000 */
.L_x_103:
        /* <DEDUP_REMOVED lines=9> */
.L_x_106:
[----:B------:R-:W-:Y:S05]  /*3890*/  BSYNC B1 ;  /* 0x0000000000017941 */ /* 0x000fea0003800000 */
.L_x_105:
        /* <DEDUP_REMOVED lines=10> */
.L_x_108:
[----:B------:R-:W-:Y:S05]  /*3940*/  BSYNC B1 ;  /* 0x0000000000017941 */ /* 0x000fea0003800000 */
.L_x_107:
        /* <DEDUP_REMOVED lines=10> */
.L_x_110:
[----:B------:R-:W-:Y:S05]  /*39f0*/  BSYNC B1 ;  /* 0x0000000000017941 */ /* 0x000fea0003800000 */
.L_x_109:
        /* <DEDUP_REMOVED lines=9> */
.L_x_112:
[----:B------:R-:W-:Y:S05]  /*3a90*/  BSYNC B1 ;  /* 0x0000000000017941 */ /* 0x000fea0003800000 */
.L_x_111:
        /* <DEDUP_REMOVED lines=9> */
.L_x_114:
[----:B------:R-:W-:Y:S05]  /*3b30*/  BSYNC B1 ;  /* 0x0000000000017941 */ /* 0x000fea0003800000 */
.L_x_113:
        /* <DEDUP_REMOVED lines=10> */
.L_x_116:
[----:B------:R-:W-:Y:S05]  /*3be0*/  BSYNC B1 ;  /* 0x0000000000017941 */ /* 0x000fea0003800000 */
.L_x_115:
        /* <DEDUP_REMOVED lines=10> */
.L_x_118:
[----:B------:R-:W-:Y:S05]  /*3c90*/  BSYNC B1 ;  /* 0x0000000000017941 */ /* 0x000fea0003800000 */
.L_x_117:
        /* <DEDUP_REMOVED lines=9> */
.L_x_120:
[----:B------:R-:W-:Y:S05]  /*3d30*/  BSYNC B1 ;  /* 0x0000000000017941 */ /* 0x000fea0003800000 */
.L_x_119:
        /* <DEDUP_REMOVED lines=9> */
.L_x_122:
[----:B------:R-:W-:Y:S05]  /*3dd0*/  BSYNC B1 ;  /* 0x0000000000017941 */ /* 0x000fea0003800000 */
.L_x_121:
        /* <DEDUP_REMOVED lines=10> */
.L_x_124:
[----:B------:R-:W-:Y:S05]  /*3e80*/  BSYNC B1 ;  /* 0x0000000000017941 */ /* 0x000fea0003800000 */
.L_x_123:
        /* <DEDUP_REMOVED lines=10> */
.L_x_126:
[----:B------:R-:W-:Y:S05]  /*3f30*/  BSYNC B1 ;  /* 0x0000000000017941 */ /* 0x000fea0003800000 */
.L_x_125:
        /* <DEDUP_REMOVED lines=9> */
.L_x_128:
[----:B------:R-:W-:Y:S05]  /*3fd0*/  BSYNC B1 ;  /* 0x0000000000017941 */ /* 0x000fea0003800000 */
.L_x_127:
        /* <DEDUP_REMOVED lines=9> */
.L_x_130:
[----:B------:R-:W-:Y:S05]  /*4070*/  BSYNC B1 ;  /* 0x0000000000017941 */ /* 0x000fea0003800000 */
.L_x_129:
        /* <DEDUP_REMOVED lines=10> */
.L_x_132:
[----:B------:R-:W-:Y:S05]  /*4120*/  BSYNC B1 ;  /* 0x0000000000017941 */ /* 0x000fea0003800000 */
.L_x_131:
        /* <DEDUP_REMOVED lines=10> */
.L_x_134:
[----:B------:R-:W-:Y:S05]  /*41d0*/  BSYNC B1 ;  /* 0x0000000000017941 */ /* 0x000fea0003800000 */
.L_x_133:
        /* <DEDUP_REMOVED lines=9> */
.L_x_136:
[----:B------:R-:W-:Y:S05]  /*4270*/  BSYNC B1 ;  /* 0x0000000000017941 */ /* 0x000fea0003800000 */
.L_x_135:
        /* <DEDUP_REMOVED lines=9> */
.L_x_138:
[----:B------:R-:W-:Y:S05]  /*4310*/  BSYNC B1 ;  /* 0x0000000000017941 */ /* 0x000fea0003800000 */
.L_x_137:
        /* <DEDUP_REMOVED lines=10> */
.L_x_140:
[----:B------:R-:W-:Y:S05]  /*43c0*/  BSYNC B1 ;  /* 0x0000000000017941 */ /* 0x000fea0003800000 */
.L_x_139:
        /* <DEDUP_REMOVED lines=10> */
.L_x_142:
[----:B------:R-:W-:Y:S05]  /*4470*/  BSYNC B1 ;  /* 0x0000000000017941 */ /* 0x000fea0003800000 */
.L_x_141:
        /* <DEDUP_REMOVED lines=9> */
.L_x_144:
[----:B------:R-:W-:Y:S05]  /*4510*/  BSYNC B1 ;  /* 0x0000000000017941 */ /* 0x000fea0003800000 */
.L_x_143:
        /* <DEDUP_REMOVED lines=9> */
.L_x_146:
[----:B------:R-:W-:Y:S05]  /*45b0*/  BSYNC B1 ;  /* 0x0000000000017941 */ /* 0x000fea0003800000 */
.L_x_145:
        /* <DEDUP_REMOVED lines=10> */
.L_x_148:
[----:B------:R-:W-:Y:S05]  /*4660*/  BSYNC B1 ;  /* 0x0000000000017941 */ /* 0x000fea0003800000 */
.L_x_147:
        /* <DEDUP_REMOVED lines=10> */
.L_x_150:
[----:B------:R-:W-:Y:S05]  /*4710*/  BSYNC B1 ;  /* 0x0000000000017941 */ /* 0x000fea0003800000 */
.L_x_149:
        /* <DEDUP_REMOVED lines=9> */
.L_x_152:
[----:B------:R-:W-:Y:S05]  /*47b0*/  BSYNC B1 ;  /* 0x0000000000017941 */ /* 0x000fea0003800000 */
.L_x_151:
        /* <DEDUP_REMOVED lines=9> */
.L_x_154:
[----:B------:R-:W-:Y:S05]  /*4850*/  BSYNC B1 ;  /* 0x0000000000017941 */ /* 0x000fea0003800000 */
.L_x_153:
        /* <DEDUP_REMOVED lines=10> */
.L_x_156:
[----:B------:R-:W-:Y:S05]  /*4900*/  BSYNC B1 ;  /* 0x0000000000017941 */ /* 0x000fea0003800000 */
.L_x_155:
        /* <DEDUP_REMOVED lines=10> */
.L_x_158:
[----:B------:R-:W-:Y:S05]  /*49b0*/  BSYNC B1 ;  /* 0x0000000000017941 */ /* 0x000fea0003800000 */
.L_x_157:
        /* <DEDUP_REMOVED lines=9> */
.L_x_160:
[----:B------:R-:W-:Y:S05]  /*4a50*/  BSYNC B1 ;  /* 0x0000000000017941 */ /* 0x000fea0003800000 */
.L_x_159:
        /* <DEDUP_REMOVED lines=9> */
.L_x_162:
[----:B------:R-:W-:Y:S05]  /*4af0*/  BSYNC B1 ;  /* 0x0000000000017941 */ /* 0x000fea0003800000 */
.L_x_161:
        /* <DEDUP_REMOVED lines=10> */
.L_x_164:
[----:B------:R-:W-:Y:S05]  /*4ba0*/  BSYNC B1 ;  /* 0x0000000000017941 */ /* 0x000fea0003800000 */
.L_x_163:
        /* <DEDUP_REMOVED lines=10> */
.L_x_166:
[----:B------:R-:W-:Y:S05]  /*4c50*/  BSYNC B1 ;  /* 0x0000000000017941 */ /* 0x000fea0003800000 */
.L_x_165:
        /* <DEDUP_REMOVED lines=9> */
.L_x_168:
[----:B------:R-:W-:Y:S05]  /*4cf0*/  BSYNC B1 ;  /* 0x0000000000017941 */ /* 0x000fea0003800000 */
.L_x_167:
        /* <DEDUP_REMOVED lines=9> */
.L_x_170:
[----:B------:R-:W-:Y:S05]  /*4d90*/  BSYNC B1 ;  /* 0x0000000000017941 */ /* 0x000fea0003800000 */
.L_x_169:
        /* <DEDUP_REMOVED lines=10> */
.L_x_172:
[----:B------:R-:W-:Y:S05]  /*4e40*/  BSYNC B1 ;  /* 0x0000000000017941 */ /* 0x000fea0003800000 */
.L_x_171:
        /* <DEDUP_REMOVED lines=10> */
.L_x_174:
[----:B------:R-:W-:Y:S05]  /*4ef0*/  BSYNC B1 ;  /* 0x0000000000017941 */ /* 0x000fea0003800000 */
.L_x_173:
        /* <DEDUP_REMOVED lines=9> */
.L_x_176:
[----:B------:R-:W-:Y:S05]  /*4f90*/  BSYNC B1 ;  /* 0x0000000000017941 */ /* 0x000fea0003800000 */
.L_x_175:
        /* <DEDUP_REMOVED lines=9> */
.L_x_178:
[----:B------:R-:W-:Y:S05]  /*5030*/  BSYNC B1 ;  /* 0x0000000000017941 */ /* 0x000fea0003800000 */
.L_x_177:
        /* <DEDUP_REMOVED lines=10> */
.L_x_180:
[----:B------:R-:W-:Y:S05]  /*50e0*/  BSYNC B1 ;  /* 0x0000000000017941 */ /* 0x000fea0003800000 */
.L_x_179:
        /* <DEDUP_REMOVED lines=10> */
.L_x_182:
[----:B------:R-:W-:Y:S05]  /*5190*/  BSYNC B1 ;  /* 0x0000000000017941 */ /* 0x000fea0003800000 */
.L_x_181:
        /* <DEDUP_REMOVED lines=9> */
.L_x_184:
[----:B------:R-:W-:Y:S05]  /*5230*/  BSYNC B1 ;  /* 0x0000000000017941 */ /* 0x000fea0003800000 */
.L_x_183:
        /* <DEDUP_REMOVED lines=9> */
.L_x_186:
[----:B------:R-:W-:Y:S05]  /*52d0*/  BSYNC B1 ;  /* 0x0000000000017941 */ /* 0x000fea0003800000 */
.L_x_185:
        /* <DEDUP_REMOVED lines=10> */
.L_x_188:
[----:B------:R-:W-:Y:S05]  /*5380*/  BSYNC B1 ;  /* 0x0000000000017941 */ /* 0x000fea0003800000 */
.L_x_187:
        /* <DEDUP_REMOVED lines=10> */
.L_x_190:
[----:B------:R-:W-:Y:S05]  /*5430*/  BSYNC B1 ;  /* 0x0000000000017941 */ /* 0x000fea0003800000 */
.L_x_189:
        /* <DEDUP_REMOVED lines=9> */
.L_x_192:
[----:B------:R-:W-:Y:S05]  /*54d0*/  BSYNC B1 ;  /* 0x0000000000017941 */ /* 0x000fea0003800000 */
.L_x_191:
        /* <DEDUP_REMOVED lines=9> */
.L_x_194:
[----:B------:R-:W-:Y:S05]  /*5570*/  BSYNC B1 ;  /* 0x0000000000017941 */ /* 0x000fea0003800000 */
.L_x_193:
        /* <DEDUP_REMOVED lines=10> */
.L_x_196:
[----:B------:R-:W-:Y:S05]  /*5620*/  BSYNC B1 ;  /* 0x0000000000017941 */ /* 0x000fea0003800000 */
.L_x_195:
        /* <DEDUP_REMOVED lines=10> */
.L_x_198:
[----:B------:R-:W-:Y:S05]  /*56d0*/  BSYNC B1 ;  /* 0x0000000000017941 */ /* 0x000fea0003800000 */
.L_x_197:
        /* <DEDUP_REMOVED lines=9> */
.L_x_200:
[----:B------:R-:W-:Y:S05]  /*5770*/  BSYNC B1 ;  /* 0x0000000000017941 */ /* 0x000fea0003800000 */
.L_x_199:
        /* <DEDUP_REMOVED lines=9> */
.L_x_202:
[----:B------:R-:W-:Y:S05]  /*5810*/  BSYNC B1 ;  /* 0x0000000000017941 */ /* 0x000fea0003800000 */
.L_x_201:
        /* <DEDUP_REMOVED lines=10> */
.L_x_204:
[----:B------:R-:W-:Y:S05]  /*58c0*/  BSYNC B1 ;  /* 0x0000000000017941 */ /* 0x000fea0003800000 */
.L_x_203:
        /* <DEDUP_REMOVED lines=10> */
.L_x_206:
[----:B------:R-:W-:Y:S05]  /*5970*/  BSYNC B1 ;  /* 0x0000000000017941 */ /* 0x000fea0003800000 */
.L_x_205:
        /* <DEDUP_REMOVED lines=9> */
.L_x_208:
[----:B------:R-:W-:Y:S05]  /*5a10*/  BSYNC B1 ;  /* 0x0000000000017941 */ /* 0x000fea0003800000 */
.L_x_207:
        /* <DEDUP_REMOVED lines=9> */
.L_x_210:
[----:B------:R-:W-:Y:S05]  /*5ab0*/  BSYNC B1 ;  /* 0x0000000000017941 */ /* 0x000fea0003800000 */
.L_x_209:
        /* <DEDUP_REMOVED lines=10> */
.L_x_212:
[----:B------:R-:W-:Y:S05]  /*5b60*/  BSYNC B1 ;  /* 0x0000000000017941 */ /* 0x000fea0003800000 */
.L_x_211:
        /* <DEDUP_REMOVED lines=10> */
.L_x_214:
[----:B------:R-:W-:Y:S05]  /*5c10*/  BSYNC B1 ;  /* 0x0000000000017941 */ /* 0x000fea0003800000 */
.L_x_213:
        /* <DEDUP_REMOVED lines=9> */
.L_x_216:
[----:B------:R-:W-:Y:S05]  /*5cb0*/  BSYNC B1 ;  /* 0x0000000000017941 */ /* 0x000fea0003800000 */
.L_x_215:
        /* <DEDUP_REMOVED lines=9> */
.L_x_218:
[----:B------:R-:W-:Y:S05]  /*5d50*/  BSYNC B1 ;  /* 0x0000000000017941 */ /* 0x000fea0003800000 */
.L_x_217:
        /* <DEDUP_REMOVED lines=10> */
.L_x_220:
[----:B------:R-:W-:Y:S05]  /*5e00*/  BSYNC B1 ;  /* 0x0000000000017941 */ /* 0x000fea0003800000 */
.L_x_219:
        /* <DEDUP_REMOVED lines=10> */
.L_x_222:
[----:B------:R-:W-:Y:S05]  /*5eb0*/  BSYNC B1 ;  /* 0x0000000000017941 */ /* 0x000fea0003800000 */
.L_x_221:
        /* <DEDUP_REMOVED lines=9> */
.L_x_224:
[----:B------:R-:W-:Y:S05]  /*5f50*/  BSYNC B1 ;  /* 0x0000000000017941 */ /* 0x000fea0003800000 */
.L_x_223:
        /* <DEDUP_REMOVED lines=9> */
.L_x_226:
[----:B------:R-:W-:Y:S05]  /*5ff0*/  BSYNC B1 ;  /* 0x0000000000017941 */ /* 0x000fea0003800000 */
.L_x_225:
        /* <DEDUP_REMOVED lines=10> */
.L_x_228:
[----:B------:R-:W-:Y:S05]  /*60a0*/  BSYNC B1 ;  /* 0x0000000000017941 */ /* 0x000fea0003800000 */
.L_x_227:
        /* <DEDUP_REMOVED lines=10> */
.L_x_230:
[----:B------:R-:W-:Y:S05]  /*6150*/  BSYNC B1 ;  /* 0x0000000000017941 */ /* 0x000fea0003800000 */
.L_x_229:
        /* <DEDUP_REMOVED lines=9> */
.L_x_232:
[----:B------:R-:W-:Y:S05]  /*61f0*/  BSYNC B1 ;  /* 0x0000000000017941 */ /* 0x000fea0003800000 */
.L_x_231:
        /* <DEDUP_REMOVED lines=9> */
.L_x_234:
[----:B------:R-:W-:Y:S05]  /*6290*/  BSYNC B1 ;  /* 0x0000000000017941 */ /* 0x000fea0003800000 */
.L_x_233:
        /* <DEDUP_REMOVED lines=10> */
.L_x_236:
[----:B------:R-:W-:Y:S05]  /*6340*/  BSYNC B1 ;  /* 0x0000000000017941 */ /* 0x000fea0003800000 */
.L_x_235:
        /* <DEDUP_REMOVED lines=10> */
.L_x_238:
[----:B------:R-:W-:Y:S05]  /*63f0*/  BSYNC B1 ;  /* 0x0000000000017941 */ /* 0x000fea0003800000 */
.L_x_237:
        /* <DEDUP_REMOVED lines=9> */
.L_x_240:
[----:B------:R-:W-:Y:S05]  /*6490*/  BSYNC B1 ;  /* 0x0000000000017941 */ /* 0x000fea0003800000 */
.L_x_239:
        /* <DEDUP_REMOVED lines=9> */
.L_x_242:
[----:B------:R-:W-:Y:S05]  /*6530*/  BSYNC B1 ;  /* 0x0000000000017941 */ /* 0x000fea0003800000 */
.L_x_241:
        /* <DEDUP_REMOVED lines=10> */
.L_x_244:
[----:B------:R-:W-:Y:S05]  /*65e0*/  BSYNC B1 ;  /* 0x0000000000017941 */ /* 0x000fea0003800000 */
.L_x_243:
        /* <DEDUP_REMOVED lines=10> */
.L_x_246:
[----:B------:R-:W-:Y:S05]  /*6690*/  BSYNC B1 ;  /* 0x0000000000017941 */ /* 0x000fea0003800000 */
.L_x_245:
        /* <DEDUP_REMOVED lines=9> */
.L_x_248:
[----:B------:R-:W-:Y:S05]  /*6730*/  BSYNC B1 ;  /* 0x0000000000017941 */ /* 0x000fea0003800000 */
.L_x_247:
        /* <DEDUP_REMOVED lines=9> */
.L_x_250:
[----:B------:R-:W-:Y:S05]  /*67d0*/  BSYNC B1 ;  /* 0x0000000000017941 */ /* 0x000fea0003800000 */
.L_x_249:
        /* <DEDUP_REMOVED lines=10> */
.L_x_252:
[----:B------:R-:W-:Y:S05]  /*6880*/  BSYNC B1 ;  /* 0x0000000000017941 */ /* 0x000fea0003800000 */
.L_x_251:
        /* <DEDUP_REMOVED lines=10> */
.L_x_254:
[----:B------:R-:W-:Y:S05]  /*6930*/  BSYNC B1 ;  /* 0x0000000000017941 */ /* 0x000fea0003800000 */
.L_x_253:
        /* <DEDUP_REMOVED lines=9> */
.L_x_256:
[----:B------:R-:W-:Y:S05]  /*69d0*/  BSYNC B1 ;  /* 0x0000000000017941 */ /* 0x000fea0003800000 */
.L_x_255:
        /* <DEDUP_REMOVED lines=9> */
.L_x_258:
[----:B------:R-:W-:Y:S05]  /*6a70*/  BSYNC B1 ;  /* 0x0000000000017941 */ /* 0x000fea0003800000 */
.L_x_257:
        /* <DEDUP_REMOVED lines=10> */
.L_x_260:
[----:B------:R-:W-:Y:S05]  /*6b20*/  BSYNC B1 ;  /* 0x0000000000017941 */ /* 0x000fea0003800000 */
.L_x_259:
        /* <DEDUP_REMOVED lines=10> */
.L_x_262:
[----:B------:R-:W-:Y:S05]  /*6bd0*/  BSYNC B1 ;  /* 0x0000000000017941 */ /* 0x000fea0003800000 */
.L_x_261:
        /* <DEDUP_REMOVED lines=9> */
.L_x_264:
[----:B------:R-:W-:Y:S05]  /*6c70*/  BSYNC B1 ;  /* 0x0000000000017941 */ /* 0x000fea0003800000 */
.L_x_263:
        /* <DEDUP_REMOVED lines=9> */
.L_x_266:
[----:B------:R-:W-:Y:S05]  /*6d10*/  BSYNC B1 ;  /* 0x0000000000017941 */ /* 0x000fea0003800000 */
.L_x_265:
        /* <DEDUP_REMOVED lines=10> */
.L_x_268:
[----:B------:R-:W-:Y:S05]  /*6dc0*/  BSYNC B1 ;  /* 0x0000000000017941 */ /* 0x000fea0003800000 */
.L_x_267:
        /* <DEDUP_REMOVED lines=10> */
.L_x_270:
[----:B------:R-:W-:Y:S05]  /*6e70*/  BSYNC B1 ;  /* 0x0000000000017941 */ /* 0x000fea0003800000 */
.L_x_269:
        /* <DEDUP_REMOVED lines=9> */
.L_x_272:
[----:B------:R-:W-:Y:S05]  /*6f10*/  BSYNC B1 ;  /* 0x0000000000017941 */ /* 0x000fea0003800000 */
.L_x_271:
        /* <DEDUP_REMOVED lines=9> */
.L_x_274:
[----:B------:R-:W-:Y:S05]  /*6fb0*/  BSYNC B1 ;  /* 0x0000000000017941 */ /* 0x000fea0003800000 */
.L_x_273:
        /* <DEDUP_REMOVED lines=10> */
.L_x_276:
[----:B------:R-:W-:Y:S05]  /*7060*/  BSYNC B1 ;  /* 0x0000000000017941 */ /* 0x000fea0003800000 */
.L_x_275:
        /* <DEDUP_REMOVED lines=10> */
.L_x_278:
[----:B------:R-:W-:Y:S05]  /*7110*/  BSYNC B1 ;  /* 0x0000000000017941 */ /* 0x000fea0003800000 */
.L_x_277:
[----:B01--45:R-:W-:Y:S01]  /*7120*/  IMAD.U32 R6, R152, 0x10000, RZ ;  /* 0x0001000098067824 */ /* 0x033fe200078e00ff */
        /* <DEDUP_REMOVED lines=8> */
.L_x_280:
[----:B------:R-:W-:Y:S05]  /*71b0*/  BSYNC B1 ;  /* 0x0000000000017941 */ /* 0x000fea0003800000 */
.L_x_279:
[----:B0-2--5:R-:W-:Y:S01]  /*71c0*/  IMAD.U32 R4, R152, 0x10000, RZ ;  /* 0x0001000098047824 */ /* 0x025fe200078e00ff */
[----:B------:R-:W-:Y:S01]  /*71d0*/  ISETP.GT.AND P0, PT, R0, 0x8, P0 ;  /* 0x000000080000780c */ /* 0x000fe20000704270 */
[----:B------:R-:W-:Y:S01]  /*71e0*/  @P1 IMAD.MOV.U32 R5, RZ, RZ, R11 ;  /* 0x000000ffff051224 */ /* 0x000fe200078e000b */
[----:B------:R-:W-:Y:S01]  /*71f0*/  BSSY B1, `(.L_x_281) ;  /* 0x0000008000017945 */ /* 0x000fe20003800000 */
[----:B------:R-:W-:Y:S01]  /*7200*/  FMUL R3, R4, R155 ;  /* 0x0000009b04037220 */ /* 0x000fe20000400000 */
[----:B------:R-:W-:-:S03]  /*7210*/  @P1 IMAD.MOV.U32 R4, RZ, RZ, R10 ;  /* 0x000000ffff041224 */ /* 0x000fc600078e000a */
[----:B------:R-:W-:-:S05]  /*7220*/  FFMA R3, R150, R154, R3 ;  /* 0x0000009a96037223 */ /* 0x000fca0000000003 */
[----:B------:R-:W-:-:S05]  /*7230*/  F2FP.BF16.F32.PACK_AB R3, RZ, R3 ;  /* 0x00000003ff03723e */ /* 0x000fca00000010ff */
[----:B------:R0:W-:Y:S01]  /*7240*/  @P1 STG.E.U16 desc[UR36][R4.64+0x1f0], R3 ;  /* 0x0001f00304001986 */ /* 0x0001e2000c101524 */
[----:B------:R-:W-:Y:S05]  /*7250*/  @!P0 BRA `(.L_x_282) ;  /* 0x0000000000048947 */ /* 0x000fea0003800000 */
[----:B------:R2:W5:Y:S02]  /*7260*/  LDG.E.LTC128B.U16 R152, desc[UR36][R8.64+0x1f2] ;  /* 0x0001f22408987981 */ /* 0x000564000c1e1520 */
.L_x_282:
[----:B------:R-:W-:Y:S05]  /*7270*/  BSYNC B1 ;  /* 0x0000000000017941 */ /* 0x000fea0003800000 */
.L_x_281:
[----:B------:R-:W-:Y:S05]  /*7280*/  @!P0 BRA `(.L_x_283) ;  /* 0x0000002400308947 */ /* 0x000fea0003800000 */
[----:B-----5:R-:W-:-:S04]  /*7290*/  IMAD.U32 R152, R152, 0x10000, RZ ;  /* 0x0001000098987824 */ /* 0x020fc800078e00ff */
[----:B------:R-:W-:-:S04]  /*72a0*/  FMUL R152, R152, R155 ;  /* 0x0000009b98987220 */ /* 0x000fc80000400000 */
[----:B------:R-:W-:-:S05]  /*72b0*/  FFMA R152, R151, R154, R152 ;  /* 0x0000009a97987223 */ /* 0x000fca0000000098 */
[----:B------:R-:W-:-:S05]  /*72c0*/  F2FP.BF16.F32.PACK_AB R152, RZ, R152 ;  /* 0x00000098ff98723e */ /* 0x000fca00000010ff */
[----:B------:R4:W-:Y:S01]  /*72d0*/  STG.E.U16 desc[UR36][R10.64+0x1f2], R152 ;  /* 0x0001f2980a007986 */ /* 0x0009e2000c101524 */
[----:B------:R-:W-:Y:S05]  /*72e0*/  BRA `(.L_x_283) ;  /* 0x0000002400187947 */ /* 0x000fea0003800000 */
.L_x_30:
[----:B------:R-:W-:Y:S01]  /*72f0*/  ISETP.GT.AND P0, PT, R3, 0x1, PT ;  /* 0x000000010300780c */ /* 0x000fe20003f04270 */
[----:B------:R-:W-:Y:S01]  /*7300*/  ULDC.64 UR4, c[0x0][0x5c0] ;  /* 0x0001700000047ab9 */ /* 0x000fe20000000a00 */
[-C--:B------:R-:W-:Y:S01]  /*7310*/  FMUL R24, R24, R154.reuse ;  /* 0x0000009a18187220 */ /* 0x080fe20000400000 */
[-C--:B------:R-:W-:Y:S01]  /*7320*/  FMUL R25, R25, R154.reuse ;  /* 0x0000009a19197220 */ /* 0x080fe20000400000 */
[----:B------:R-:W-:Y:S01]  /*7330*/  ISETP.GT.AND P3, PT, R0, RZ, P0 ;  /* 0x000000ff0000720c */ /* 0x000fe20000764270 */
[-C--:B------:R-:W-:Y:S01]  /*7340*/  FMUL R26, R26, R154.reuse ;  /* 0x0000009a1a1a7220 */ /* 0x080fe20000400000 */
[----:B------:R-:W-:Y:S01]  /*7350*/  LEA R4, P4, R160, UR4, 0x1 ;  /* 0x00000004a0047c11 */ /* 0x000fe2000f8808ff */
[----:B------:R-:W-:Y:S01]  /*7360*/  FMUL R27, R27, R154 ;  /* 0x0000009a1b1b7220 */ /* 0x000fe20000400000 */
[----:B------:R-:W-:Y:S01]  /*7370*/  F2FP.BF16.F32.PACK_AB R24, RZ, R24 ;  /* 0x00000018ff18723e */ /* 0x000fe200000010ff */
[-C--:B------:R-:W-:Y:S01]  /*7380*/  FMUL R28, R28, R154.reuse ;  /* 0x0000009a1c1c7220 */ /* 0x080fe20000400000 */
[----:B------:R-:W-:Y:S01]  /*7390*/  LEA.HI.X R5, R160, UR5, R169, 0x1, P4 ;  /* 0x00000005a0057c11 */ /* 0x000fe2000a0f0ca9 */
[-C--:B------:R-:W-:Y:S01]  /*73a0*/  FMUL R29, R29, R154.reuse ;  /* 0x0000009a1d1d7220 */ /* 0x080fe20000400000 */
[----:B------:R-:W-:Y:S01]  /*73b0*/  F2FP.BF16.F32.PACK_AB R25, RZ, R25 ;  /* 0x00000019ff19723e */ /* 0x000fe200000010ff */
[-C--:B------:R-:W-:Y:S01]  /*73c0*/  FMUL R30, R30, R154.reuse ;  /* 0x0000009a1e1e7220 */ /* 0x080fe20000400000 */
[----:B------:R-:W-:Y:S01]  /*73d0*/  SHF.L.U64.HI R11, R10, 0x4, R11 ;  /* 0x000000040a0b7819 */ /* 0x000fe2000001020b */
[----:B------:R-:W-:Y:S01]  /*73e0*/  @P1 STG.E.U16 desc[UR36][R4.64], R24 ;  /* 0x0000001804001986 */ /* 0x000fe2000c101524 */
[----:B------:R-:W-:Y:S01]  /*73f0*/  ISETP.GT.AND P1, PT, R3, 0x8, PT ;  /* 0x000000080300780c */ /* 0x000fe20003f24270 */
[----:B------:R-:W-:Y:S01]  /*7400*/  FMUL R31, R31, R154 ;  /* 0x0000009a1f1f7220 */ /* 0x000fe20000400000 */
[----:B------:R-:W-:Y:S01]  /*7410*/  ISETP.GT.AND P4, PT, R0, 0x8, P0 ;  /* 0x000000080000780c */ /* 0x000fe20000784270 */
[----:B------:R-:W-:Y:S01]  /*7420*/  @P3 STG.E.U16 desc[UR36][R4.64+0x2], R25 ;  /* 0x0000021904003986 */ /* 0x000fe2000c101524 */
[----:B------:R-:W-:Y:S01]  /*7430*/  LEA R6, P3, R10, R4, 0x4 ;  /* 0x000000040a067211 */ /* 0x000fe200078620ff */
[-C--:B------:R-:W-:Y:S01]  /*7440*/  FMUL R32, R32, R154.reuse ;  /* 0x0000009a20207220 */ /* 0x080fe20000400000 */
[C---:B------:R-:W-:Y:S01]  /*7450*/  ISETP.GT.AND P2, PT, R0.reuse, 0x8, P2 ;  /* 0x000000080000780c */ /* 0x040fe20001744270 */
[-C--:B------:R-:W-:Y:S01]  /*7460*/  FMUL R33, R33, R154.reuse ;  /* 0x0000009a21217220 */ /* 0x080fe20000400000 */
[----:B------:R-:W-:Y:S01]  /*7470*/  ISETP.GT.AND P0, PT, R3, 0x9, PT ;  /* 0x000000090300780c */ /* 0x000fe20003f04270 */
[----:B------:R-:W-:Y:S01]  /*7480*/  IMAD.X R7, R11, 0x1, R5, P3 ;  /* 0x000000010b077824 */ /* 0x000fe200018e0605 */
[----:B------:R-:W-:Y:S01]  /*7490*/  ISETP.GT.AND P5, PT, R0, RZ, P1 ;  /* 0x000000ff0000720c */ /* 0x000fe20000fa4270 */
[-C--:B------:R-:W-:Y:S01]  /*74a0*/  FMUL R34, R34, R154.reuse ;  /* 0x0000009a22227220 */ /* 0x080fe20000400000 */
[----:B------:R-:W-:Y:S01]  /*74b0*/  ISETP.GT.AND P3, PT, R0, RZ, P0 ;  /* 0x000000ff0000720c */ /* 0x000fe20000764270 */
[----:B------:R-:W-:Y:S01]  /*74c0*/  FMUL R35, R35, R154 ;  /* 0x0000009a23237220 */ /* 0x000fe20000400000 */
[----:B------:R-:W-:Y:S01]  /*74d0*/  F2FP.BF16.F32.PACK_AB R26, RZ, R26 ;  /* 0x0000001aff1a723e */ /* 0x000fe200000010ff */
[-C--:B------:R-:W-:Y:S01]  /*74e0*/  FMUL R36, R36, R154.reuse ;  /* 0x0000009a24247220 */ /* 0x080fe20000400000 */
[----:B------:R-:W-:Y:S01]  /*74f0*/  F2FP.BF16.F32.PACK_AB R27, RZ, R27 ;  /* 0x0000001bff1b723e */ /* 0x000fe200000010ff */
[----:B------:R-:W-:Y:S01]  /*7500*/  FMUL R37, R37, R154 ;  /* 0x0000009a25257220 */ /* 0x000fe20000400000 */
[----:B------:R-:W-:Y:S01]  /*7510*/  F2FP.BF16.F32.PACK_AB R28, RZ, R28 ;  /* 0x0000001cff1c723e */ /* 0x000fe200000010ff */
[----:B------:R-:W-:Y:S01]  /*7520*/  @P2 STG.E.U16 desc[UR36][R6.64], R26 ;  /* 0x0000001a06002986 */ /* 0x000fe2000c101524 */
[----:B------:R-:W-:Y:S01]  /*7530*/  F2FP.BF16.F32.PACK_AB R29, RZ, R29 ;  /* 0x0000001dff1d723e */ /* 0x000fe200000010ff */
[-C--:B------:R-:W-:Y:S01]  /*7540*/  FMUL R38, R38, R154.reuse ;  /* 0x0000009a26267220 */ /* 0x080fe20000400000 */
[C---:B------:R-:W-:Y:S01]  /*7550*/  ISETP.GT.AND P2, PT, R0.reuse, 0x8, P1 ;  /* 0x000000080000780c */ /* 0x040fe20000f44270 */
[----:B------:R-:W-:Y:S01]  /*7560*/  @P4 STG.E.U16 desc[UR36][R6.64+0x2], R27 ;  /* 0x0000021b06004986 */ /* 0x000fe2000c101524 */
[----:B------:R-:W-:Y:S01]  /*7570*/  ISETP.GT.AND P1, PT, R3, 0x10, PT ;  /* 0x000000100300780c */ /* 0x000fe20003f24270 */
[----:B------:R-:W-:Y:S01]  /*7580*/  FMUL R39, R39, R154 ;  /* 0x0000009a27277220 */ /* 0x000fe20000400000 */
[----:B------:R-:W-:Y:S01]  /*7590*/  F2FP.BF16.F32.PACK_AB R30, RZ, R30 ;  /* 0x0000001eff1e723e */ /* 0x000fe200000010ff */
[----:B------:R-:W-:Y:S01]  /*75a0*/  @P5 STG.E.U16 desc[UR36][R4.64+0x10], R28 ;  /* 0x0000101c04005986 */ /* 0x000fe2000c101524 */
[----:B------:R-:W-:Y:S01]  /*75b0*/  ISETP.GT.AND P4, PT, R0, RZ, P1 ;  /* 0x000000ff0000720c */ /* 0x000fe20000f84270 */
[-C--:B------:R-:W-:Y:S01]  /*75c0*/  FMUL R40, R40, R154.reuse ;  /* 0x0000009a28287220 */ /* 0x080fe20000400000 */
[----:B------:R-:W-:Y:S01]  /*75d0*/  F2FP.BF16.F32.PACK_AB R31, RZ, R31 ;  /* 0x0000001fff1f723e */ /* 0x000fe200000010ff */
[----:B------:R-:W-:Y:S01]  /*75e0*/  @P3 STG.E.U16 desc[UR36][R4.64+0x12], R29 ;  /* 0x0000121d04003986 */ /* 0x000fe2000c101524 */
[----:B------:R-:W-:Y:S01]  /*75f0*/  ISETP.GT.AND P3, PT, R0, 0x8, P0 ;  /* 0x000000080000780c */ /* 0x000fe20000764270 */
[----:B------:R-:W-:Y:S01]  /*7600*/  FMUL R41, R41, R154 ;  /* 0x0000009a29297220 */ /* 0x000fe20000400000 */
[----:B------:R-:W-:Y:S01]  /*7610*/  ISETP.GT.AND P0, PT, R3, 0x11, PT ;  /* 0x000000110300780c */ /* 0x000fe20003f04270 */
[----:B------:R-:W-:Y:S01]  /*7620*/  @P2 STG.E.U16 desc[UR36][R6.64+0x10], R30 ;  /* 0x0000101e06002986 */ /* 0x000fe2000c101524 */
[----:B------:R-:W-:Y:S01]  /*7630*/  F2FP.BF16.F32.PACK_AB R32, RZ, R32 ;  /* 0x00000020ff20723e */ /* 0x000fe200000010ff */
[-C--:B------:R-:W-:Y:S01]  /*7640*/  FMUL R42, R42, R154.reuse ;  /* 0x0000009a2a2a7220 */ /* 0x080fe20000400000 */
[C---:B------:R-:W-:Y:S01]  /*7650*/  ISETP.GT.AND P5, PT, R0.reuse, RZ, P0 ;  /* 0x000000ff0000720c */ /* 0x040fe200007a4270 */
[-C--:B------:R-:W-:Y:S01]  /*7660*/  FMUL R43, R43, R154.reuse ;  /* 0x0000009a2b2b7220 */ /* 0x080fe20000400000 */
[----:B------:R-:W-:Y:S01]  /*7670*/  ISETP.GT.AND P2, PT, R0, 0x8, P1 ;  /* 0x000000080000780c */ /* 0x000fe20000f44270 */
[-C--:B------:R-:W-:Y:S01]  /*7680*/  FMUL R44, R44, R154.reuse ;  /* 0x0000009a2c2c7220 */ /* 0x080fe20000400000 */
[----:B------:R-:W-:Y:S01]  /*7690*/  ISETP.GT.AND P1, PT, R3, 0x18, PT ;  /* 0x000000180300780c */ /* 0x000fe20003f24270 */
[-C--:B------:R-:W-:Y:S01]  /*76a0*/  FMUL R45, R45, R154.reuse ;  /* 0x0000009a2d2d7220 */ /* 0x080fe20000400000 */
[----:B------:R-:W-:Y:S01]  /*76b0*/  F2FP.BF16.F32.PACK_AB R33, RZ, R33 ;  /* 0x00000021ff21723e */ /* 0x000fe200000010ff */
[----:B------:R-:W-:Y:S01]  /*76c0*/  @P3 STG.E.U16 desc[UR36][R6.64+0x12], R31 ;  /* 0x0000121f06003986 */ /* 0x000fe2000c101524 */
[----:B------:R-:W-:Y:S01]  /*76d0*/  ISETP.GT.AND P3, PT, R0, 0x8, P0 ;  /* 0x000000080000780c */ /* 0x000fe20000764270 */
[-C--:B------:R-:W-:Y:S01]  /*76e0*/  FMUL R46, R46, R154.reuse ;  /* 0x0000009a2e2e7220 */ /* 0x080fe20000400000 */
[----:B------:R-:W-:Y:S01]  /*76f0*/  ISETP.GT.AND P0, PT, R3, 0x19, PT ;  /* 0x000000190300780c */ /* 0x000fe20003f04270 */
[----:B------:R-:W-:Y:S01]  /*7700*/  @P4 STG.E.U16 desc[UR36][R4.64+0x20], R32 ;  /* 0x0000202004004986 */ /* 0x000fe2000c101524 */
[C---:B------:R-:W-:Y:S01]  /*7710*/  ISETP.GT.AND P4, PT, R0.reuse, RZ, P1 ;  /* 0x000000ff0000720c */ /* 0x040fe20000f84270 */
[----:B------:R-:W-:Y:S01]  /*7720*/  FMUL R47, R47, R154 ;  /* 0x0000009a2f2f7220 */ /* 0x000fe20000400000 */
[----:B------:R-:W-:Y:S01]  /*7730*/  F2FP.BF16.F32.PACK_AB R34, RZ, R34 ;  /* 0x00000022ff22723e */ /* 0x000fe200000010ff */
[----:B------:R-:W-:Y:S01]  /*7740*/  @P5 STG.E.U16 desc[UR36][R4.64+0x22], R33 ;  /* 0x0000222104005986 */ /* 0x000fe2000c101524 */
[----:B------:R-:W-:Y:S01]  /*7750*/  ISETP.GT.AND P5, PT, R0, RZ, P0 ;  /* 0x000000ff0000720c */ /* 0x000fe200007a4270 */
[----:B------:R-:W-:Y:S01]  /*7760*/  FMUL R48, R48, R154 ;  /* 0x0000009a30307220 */ /* 0x000fe20000400000 */
[----:B------:R-:W-:Y:S01]  /*7770*/  F2FP.BF16.F32.PACK_AB R35, RZ, R35 ;  /* 0x00000023ff23723e */ /* 0x000fe200000010ff */
[----:B------:R-:W-:Y:S01]  /*7780*/  @P2 STG.E.U16 desc[UR36][R6.64+0x20], R34 ;  /* 0x0000202206002986 */ /* 0x000fe2000c101524 */
[----:B------:R-:W-:Y:S01]  /*7790*/  F2FP.BF16.F32.PACK_AB R36, RZ, R36 ;  /* 0x00000024ff24723e */ /* 0x000fe200000010ff */
[-C--:B------:R-:W-:Y:S01]  /*77a0*/  FMUL R49, R49, R154.reuse ;  /* 0x0000009a31317220 */ /* 0x080fe20000400000 */
[----:B------:R-:W-:Y:S01]  /*77b0*/  ISETP.GT.AND P2, PT, R0, 0x8, P1 ;  /* 0x000000080000780c */ /* 0x000fe20000f44270 */
[----:B------:R-:W-:Y:S01]  /*77c0*/  @P3 STG.E.U16 desc[UR36][R6.64+0x22], R35 ;  /* 0x0000222306003986 */ /* 0x000fe2000c101524 */
[----:B------:R-:W-:Y:S01]  /*77d0*/  ISETP.GT.AND P1, PT, R3, 0x20, PT ;  /* 0x000000200300780c */ /* 0x000fe20003f24270 */
[-C--:B------:R-:W-:Y:S01]  /*77e0*/  FMUL R50, R50, R154.reuse ;  /* 0x0000009a32327220 */ /* 0x080fe20000400000 */
[----:B------:R-:W-:Y:S01]  /*77f0*/  F2FP.BF16.F32.PACK_AB R37, RZ, R37 ;  /* 0x00000025ff25723e */ /* 0x000fe200000010ff */
[----:B------:R-:W-:Y:S01]  /*7800*/  @P4 STG.E.U16 desc[UR36][R4.64+0x30], R36 ;  /* 0x0000302404004986 */ /* 0x000fe2000c101524 */
[C---:B------:R-:W-:Y:S01]  /*7810*/  ISETP.GT.AND P3, PT, R0.reuse, 0x8, P0 ;  /* 0x000000080000780c */ /* 0x040fe20000764270 */
[-C--:B------:R-:W-:Y:S01]  /*7820*/  FMUL R51, R51, R154.reuse ;  /* 0x0000009a33337220 */ /* 0x080fe20000400000 */
[----:B------:R-:W-:Y:S01]  /*7830*/  ISETP.GT.AND P0, PT, R3, 0x21, PT ;  /* 0x000000210300780c */ /* 0x000fe20003f04270 */
[----:B------:R-:W-:Y:S01]  /*7840*/  @P5 STG.E.U16 desc[UR36][R4.64+0x32], R37 ;  /* 0x0000322504005986 */ /* 0x000fe2000c101524 */
[----:B------:R-:W-:Y:S01]  /*7850*/  ISETP.GT.AND P4, PT, R0, RZ, P1 ;  /* 0x000000ff0000720c */ /* 0x000fe20000f84270 */
[----:B------:R-:W-:Y:S01]  /*7860*/  FMUL R52, R52, R154 ;  /* 0x0000009a34347220 */ /* 0x000fe20000400000 */
[----:B------:R-:W-:Y:S01]  /*7870*/  F2FP.BF16.F32.PACK_AB R38, RZ, R38 ;  /* 0x00000026ff26723e */ /* 0x000fe200000010ff */
[-C--:B------:R-:W-:Y:S01]  /*7880*/  FMUL R53, R53, R154.reuse ;  /* 0x0000009a35357220 */ /* 0x080fe20000400000 */
        /* <DEDUP_REMOVED lines=325> */
[----:B------:R-:W-:Y:S01]  /*8ce0*/  FMUL R151, R151, R154 ;  /* 0x0000009a97977220 */ /* 0x000fe20000400000 */
[----:B------:R-:W-:Y:S01]  /*8cf0*/  ISETP.GT.AND P2, PT, R0, 0x8, P1 ;  /* 0x000000080000780c */ /* 0x000fe20000f44270 */
[----:B------:R-:W-:Y:S01]  /*8d00*/  @P3 STG.E.U16 desc[UR36][R6.64+0x132], R103 ;  /* 0x0001326706003986 */ /* 0x000fe2000c101524 */
[----:B------:R-:W-:-:S02]  /*8d10*/  ISETP.GT.AND P1, PT, R3, 0xa8, PT ;  /* 0x000000a80300780c */ /* 0x000fc40003f24270 */
[----:B------:R-:W-:Y:S01]  /*8d20*/  F2FP.BF16.F32.PACK_AB R105, RZ, R105 ;  /* 0x00000069ff69723e */ /* 0x000fe200000010ff */
[----:B------:R-:W-:Y:S01]  /*8d30*/  @P4 STG.E.U16 desc[UR36][R4.64+0x140], R104 ;  /* 0x0001406804004986 */ /* 0x000fe2000c101524 */
[C---:B------:R-:W-:Y:S02]  /*8d40*/  ISETP.GT.AND P3, PT, R0.reuse, 0x8, P0 ;  /* 0x000000080000780c */ /* 0x040fe40000764270 */
[----:B------:R-:W-:Y:S01]  /*8d50*/  ISETP.GT.AND P0, PT, R3, 0xa9, PT ;  /* 0x000000a90300780c */ /* 0x000fe20003f04270 */
[----:B------:R-:W-:Y:S01]  /*8d60*/  @P5 STG.E.U16 desc[UR36][R4.64+0x142], R105 ;  /* 0x0001426904005986 */ /* 0x000fe2000c101524 */
[C---:B------:R-:W-:Y:S02]  /*8d70*/  ISETP.GT.AND P4, PT, R0.reuse, RZ, P1 ;  /* 0x000000ff0000720c */ /* 0x040fe40000f84270 */
[----:B------:R-:W-:Y:S02]  /*8d80*/  F2FP.BF16.F32.PACK_AB R106, RZ, R106 ;  /* 0x0000006aff6a723e */ /* 0x000fe400000010ff */
[----:B------:R-:W-:-:S02]  /*8d90*/  ISETP.GT.AND P5, PT, R0, RZ, P0 ;  /* 0x000000ff0000720c */ /* 0x000fc400007a4270 */
[----:B------:R-:W-:Y:S01]  /*8da0*/  F2FP.BF16.F32.PACK_AB R107, RZ, R107 ;  /* 0x0000006bff6b723e */ /* 0x000fe200000010ff */
[----:B------:R-:W-:Y:S01]  /*8db0*/  @P2 STG.E.U16 desc[UR36][R6.64+0x140], R106 ;  /* 0x0001406a06002986 */ /* 0x000fe2000c101524 */
[----:B------:R-:W-:Y:S02]  /*8dc0*/  F2FP.BF16.F32.PACK_AB R108, RZ, R108 ;  /* 0x0000006cff6c723e */ /* 0x000fe400000010ff */
[C---:B------:R-:W-:Y:S01]  /*8dd0*/  ISETP.GT.AND P2, PT, R0.reuse, 0x8, P1 ;  /* 0x000000080000780c */ /* 0x040fe20000f44270 */
[----:B------:R-:W-:Y:S01]  /*8de0*/  @P3 STG.E.U16 desc[UR36][R6.64+0x142], R107 ;  /* 0x0001426b06003986 */ /* 0x000fe2000c101524 */
[----:B------:R-:W-:Y:S02]  /*8df0*/  ISETP.GT.AND P1, PT, R3, 0xb0, PT ;  /* 0x000000b00300780c */ /* 0x000fe40003f24270 */
[----:B------:R-:W-:Y:S01]  /*8e00*/  F2FP.BF16.F32.PACK_AB R109, RZ, R109 ;  /* 0x0000006dff6d723e */ /* 0x000fe200000010ff */
[----:B------:R-:W-:Y:S01]  /*8e10*/  @P4 STG.E.U16 desc[UR36][R4.64+0x150], R108 ;  /* 0x0001506c04004986 */ /* 0x000fe2000c101524 */
[----:B------:R-:W-:-:S02]  /*8e20*/  ISETP.GT.AND P3, PT, R0, 0x8, P0 ;  /* 0x000000080000780c */ /* 0x000fc40000764270 */
[----:B------:R-:W-:Y:S01]  /*8e30*/  ISETP.GT.AND P0, PT, R3, 0xb1, PT ;  /* 0x000000b10300780c */ /* 0x000fe20003f04270 */
[----:B------:R-:W-:Y:S01]  /*8e40*/  @P5 STG.E.U16 desc[UR36][R4.64+0x152], R109 ;  /* 0x0001526d04005986 */ /* 0x000fe2000c101524 */
[C---:B------:R-:W-:Y:S02]  /*8e50*/  ISETP.GT.AND P4, PT, R0.reuse, RZ, P1 ;  /* 0x000000ff0000720c */ /* 0x040fe40000f84270 */
[----:B------:R-:W-:Y:S02]  /*8e60*/  F2FP.BF16.F32.PACK_AB R110, RZ, R110 ;  /* 0x0000006eff6e723e */ /* 0x000fe400000010ff */
[----:B------:R-:W-:Y:S02]  /*8e70*/  ISETP.GT.AND P5, PT, R0, RZ, P0 ;  /* 0x000000ff0000720c */ /* 0x000fe400007a4270 */
[----:B------:R-:W-:Y:S01]  /*8e80*/  F2FP.BF16.F32.PACK_AB R111, RZ, R111 ;  /* 0x0000006fff6f723e */ /* 0x000fe200000010ff */
[----:B------:R-:W-:Y:S01]  /*8e90*/  @P2 STG.E.U16 desc[UR36][R6.64+0x150], R110 ;  /* 0x0001506e06002986 */ /* 0x000fe2000c101524 */
[----:B------:R-:W-:-:S02]  /*8ea0*/  F2FP.BF16.F32.PACK_AB R112, RZ, R112 ;  /* 0x00000070ff70723e */ /* 0x000fc400000010ff */
[C---:B------:R-:W-:Y:S01]  /*8eb0*/  ISETP.GT.AND P2, PT, R0.reuse, 0x8, P1 ;  /* 0x000000080000780c */ /* 0x040fe20000f44270 */
[----:B------:R-:W-:Y:S01]  /*8ec0*/  @P3 STG.E.U16 desc[UR36][R6.64+0x152], R111 ;  /* 0x0001526f06003986 */ /* 0x000fe2000c101524 */
[C---:B------:R-:W-:Y:S02]  /*8ed0*/  ISETP.GT.AND P1, PT, R3.reuse, 0xb8, PT ;  /* 0x000000b80300780c */ /* 0x040fe40003f24270 */
[----:B------:R-:W-:Y:S01]  /*8ee0*/  F2FP.BF16.F32.PACK_AB R113, RZ, R113 ;  /* 0x00000071ff71723e */ /* 0x000fe200000010ff */
[----:B------:R-:W-:Y:S01]  /*8ef0*/  @P4 STG.E.U16 desc[UR36][R4.64+0x160], R112 ;  /* 0x0001607004004986 */ /* 0x000fe2000c101524 */
[C---:B------:R-:W-:Y:S02]  /*8f00*/  ISETP.GT.AND P3, PT, R0.reuse, 0x8, P0 ;  /* 0x000000080000780c */ /* 0x040fe40000764270 */
[----:B------:R-:W-:Y:S01]  /*8f10*/  ISETP.GT.AND P0, PT, R3, 0xb9, PT ;  /* 0x000000b90300780c */ /* 0x000fe20003f04270 */
[----:B------:R-:W-:Y:S01]  /*8f20*/  @P5 STG.E.U16 desc[UR36][R4.64+0x162], R113 ;  /* 0x0001627104005986 */ /* 0x000fe2000c101524 */
[----:B------:R-:W-:-:S02]  /*8f30*/  ISETP.GT.AND P4, PT, R0, RZ, P1 ;  /* 0x000000ff0000720c */ /* 0x000fc40000f84270 */
[----:B------:R-:W-:Y:S02]  /*8f40*/  F2FP.BF16.F32.PACK_AB R114, RZ, R114 ;  /* 0x00000072ff72723e */ /* 0x000fe400000010ff */
[C---:B------:R-:W-:Y:S02]  /*8f50*/  ISETP.GT.AND P5, PT, R0.reuse, RZ, P0 ;  /* 0x000000ff0000720c */ /* 0x040fe400007a4270 */
[----:B------:R-:W-:Y:S01]  /*8f60*/  F2FP.BF16.F32.PACK_AB R115, RZ, R115 ;  /* 0x00000073ff73723e */ /* 0x000fe200000010ff */
[----:B------:R-:W-:Y:S01]  /*8f70*/  @P2 STG.E.U16 desc[UR36][R6.64+0x160], R114 ;  /* 0x0001607206002986 */ /* 0x000fe2000c101524 */
[----:B------:R-:W-:Y:S02]  /*8f80*/  F2FP.BF16.F32.PACK_AB R116, RZ, R116 ;  /* 0x00000074ff74723e */ /* 0x000fe400000010ff */
        /* <DEDUP_REMOVED lines=65> */
[----:B------:R-:W-:Y:S02]  /*93a0*/  ISETP.GT.AND P5, PT, R0, RZ, P0 ;  /* 0x000000ff0000720c */ /* 0x000fe400007a4270 */
[----:B------:R-:W-:Y:S02]  /*93b0*/  F2FP.BF16.F32.PACK_AB R134, RZ, R134 ;  /* 0x00000086ff86723e */ /* 0x000fe400000010ff */
[----:B------:R-:W-:Y:S02]  /*93c0*/  F2FP.BF16.F32.PACK_AB R135, RZ, R135 ;  /* 0x00000087ff87723e */ /* 0x000fe400000010ff */
[----:B------:R-:W-:Y:S01]  /*93d0*/  F2FP.BF16.F32.PACK_AB R136, RZ, R136 ;  /* 0x00000088ff88723e */ /* 0x000fe200000010ff */
[----:B------:R-:W-:Y:S01]  /*93e0*/  @P2 STG.E.U16 desc[UR36][R6.64+0x1b0], R134 ;  /* 0x0001b08606002986 */ /* 0x000fe2000c101524 */
[----:B------:R-:W-:-:S02]  /*93f0*/  F2FP.BF16.F32.PACK_AB R137, RZ, R137 ;  /* 0x00000089ff89723e */ /* 0x000fc400000010ff */
[C---:B------:R-:W-:Y:S01]  /*9400*/  ISETP.GT.AND P1, PT, R0.reuse, 0x8, P1 ;  /* 0x000000080000780c */ /* 0x040fe20000f24270 */
[----:B------:R-:W-:Y:S01]  /*9410*/  @P3 STG.E.U16 desc[UR36][R6.64+0x1b2], R135 ;  /* 0x0001b28706003986 */ /* 0x000fe2000c101524 */
[C---:B------:R-:W-:Y:S02]  /*9420*/  ISETP.GT.AND P2, PT, R0.reuse, 0x8, P0 ;  /* 0x000000080000780c */ /* 0x040fe40000744270 */
[C---:B------:R-:W-:Y:S01]  /*9430*/  ISETP.GT.AND P0, PT, R3.reuse, 0xe9, PT ;  /* 0x000000e90300780c */ /* 0x040fe20003f04270 */
[----:B------:R-:W-:Y:S01]  /*9440*/  @P4 STG.E.U16 desc[UR36][R4.64+0x1c0], R136 ;  /* 0x0001c08804004986 */ /* 0x000fe2000c101524 */
[----:B------:R-:W-:Y:S02]  /*9450*/  ISETP.GT.AND P4, PT, R3, 0xe8, PT ;  /* 0x000000e80300780c */ /* 0x000fe40003f84270 */
[----:B------:R-:W-:Y:S01]  /*9460*/  F2FP.BF16.F32.PACK_AB R138, RZ, R138 ;  /* 0x0000008aff8a723e */ /* 0x000fe200000010ff */
[----:B------:R-:W-:Y:S01]  /*9470*/  @P5 STG.E.U16 desc[UR36][R4.64+0x1c2], R137 ;  /* 0x0001c28904005986 */ /* 0x000fe2000c101524 */
[----:B------:R-:W-:-:S02]  /*9480*/  ISETP.GT.AND P5, PT, R0, RZ, P4 ;  /* 0x000000ff0000720c */ /* 0x000fc400027a4270 */
[----:B------:R-:W-:Y:S01]  /*9490*/  F2FP.BF16.F32.PACK_AB R139, RZ, R139 ;  /* 0x0000008bff8b723e */ /* 0x000fe200000010ff */
[----:B------:R-:W-:Y:S01]  /*94a0*/  @P1 STG.E.U16 desc[UR36][R6.64+0x1c0], R138 ;  /* 0x0001c08a06001986 */ /* 0x000fe2000c101524 */
[----:B------:R-:W-:Y:S02]  /*94b0*/  F2FP.BF16.F32.PACK_AB R140, RZ, R140 ;  /* 0x0000008cff8c723e */ /* 0x000fe400000010ff */
[C---:B------:R-:W-:Y:S01]  /*94c0*/  ISETP.GT.AND P3, PT, R0.reuse, RZ, P0 ;  /* 0x000000ff0000720c */ /* 0x040fe20000764270 */
[----:B------:R-:W-:Y:S01]  /*94d0*/  @P2 STG.E.U16 desc[UR36][R6.64+0x1c2], R139 ;  /* 0x0001c28b06002986 */ /* 0x000fe2000c101524 */
[C---:B------:R-:W-:Y:S02]  /*94e0*/  ISETP.GT.AND P4, PT, R0.reuse, 0x8, P4 ;  /* 0x000000080000780c */ /* 0x040fe40002784270 */
[----:B------:R-:W-:Y:S02]  /*94f0*/  F2FP.BF16.F32.PACK_AB R141, RZ, R141 ;  /* 0x0000008dff8d723e */ /* 0x000fe400000010ff */
[----:B------:R-:W-:Y:S01]  /*9500*/  F2FP.BF16.F32.PACK_AB R142, RZ, R142 ;  /* 0x0000008eff8e723e */ /* 0x000fe200000010ff */
[----:B------:R-:W-:Y:S01]  /*9510*/  @P5 STG.E.U16 desc[UR36][R4.64+0x1d0], R140 ;  /* 0x0001d08c04005986 */ /* 0x000fe2000c101524 */
[----:B------:R-:W-:-:S02]  /*9520*/  ISETP.GT.AND P5, PT, R0, 0x8, P0 ;  /* 0x000000080000780c */ /* 0x000fc400007a4270 */
[----:B------:R-:W-:Y:S02]  /*9530*/  F2FP.BF16.F32.PACK_AB R143, RZ, R143 ;  /* 0x0000008fff8f723e */ /* 0x000fe400000010ff */
[C---:B------:R-:W-:Y:S01]  /*9540*/  ISETP.GT.AND P0, PT, R3.reuse, 0xf1, PT ;  /* 0x000000f10300780c */ /* 0x040fe20003f04270 */
[----:B------:R-:W-:Y:S01]  /*9550*/  @P3 STG.E.U16 desc[UR36][R4.64+0x1d2], R141 ;  /* 0x0001d28d04003986 */ /* 0x000fe2000c101524 */
[----:B------:R-:W-:Y:S02]  /*9560*/  ISETP.GT.AND P3, PT, R3, 0xf0, PT ;  /* 0x000000f00300780c */ /* 0x000fe40003f64270 */
[----:B------:R-:W-:Y:S01]  /*9570*/  F2FP.BF16.F32.PACK_AB R144, RZ, R144 ;  /* 0x00000090ff90723e */ /* 0x000fe200000010ff */
[----:B------:R-:W-:Y:S01]  /*9580*/  @P4 STG.E.U16 desc[UR36][R6.64+0x1d0], R142 ;  /* 0x0001d08e06004986 */ /* 0x000fe2000c101524 */
[C---:B------:R-:W-:Y:S02]  /*9590*/  ISETP.GT.AND P4, PT, R0.reuse, RZ, P3 ;  /* 0x000000ff0000720c */ /* 0x040fe40001f84270 */
[----:B------:R-:W-:Y:S01]  /*95a0*/  F2FP.BF16.F32.PACK_AB R145, RZ, R145 ;  /* 0x00000091ff91723e */ /* 0x000fe200000010ff */
[----:B------:R-:W-:Y:S01]  /*95b0*/  @P5 STG.E.U16 desc[UR36][R6.64+0x1d2], R143 ;  /* 0x0001d28f06005986 */ /* 0x000fe2000c101524 */
[----:B------:R-:W-:-:S02]  /*95c0*/  ISETP.GT.AND P5, PT, R0, RZ, P0 ;  /* 0x000000ff0000720c */ /* 0x000fc400007a4270 */
[C---:B------:R-:W-:Y:S02]  /*95d0*/  ISETP.GT.AND P2, PT, R3.reuse, 0xf8, PT ;  /* 0x000000f80300780c */ /* 0x040fe40003f44270 */
[----:B------:R-:W-:Y:S02]  /*95e0*/  ISETP.GT.AND P1, PT, R3, 0xf9, PT ;  /* 0x000000f90300780c */ /* 0x000fe40003f24270 */
[C---:B------:R-:W-:Y:S02]  /*95f0*/  ISETP.GT.AND P3, PT, R0.reuse, 0x8, P3 ;  /* 0x000000080000780c */ /* 0x040fe40001f64270 */
[C---:B------:R-:W-:Y:S01]  /*9600*/  ISETP.GT.AND P0, PT, R0.reuse, 0x8, P0 ;  /* 0x000000080000780c */ /* 0x040fe20000704270 */
[----:B------:R-:W-:Y:S01]  /*9610*/  @P4 STG.E.U16 desc[UR36][R4.64+0x1e0], R144 ;  /* 0x0001e09004004986 */ /* 0x000fe2000c101524 */
[C---:B------:R-:W-:Y:S02]  /*9620*/  ISETP.GT.AND P4, PT, R0.reuse, RZ, P1 ;  /* 0x000000ff0000720c */ /* 0x040fe40000f84270 */
[----:B------:R-:W-:Y:S01]  /*9630*/  F2FP.BF16.F32.PACK_AB R146, RZ, R146 ;  /* 0x00000092ff92723e */ /* 0x000fe200000010ff */
[----:B------:R-:W-:Y:S01]  /*9640*/  @P5 STG.E.U16 desc[UR36][R4.64+0x1e2], R145 ;  /* 0x0001e29104005986 */ /* 0x000fe2000c101524 */
[----:B------:R-:W-:-:S02]  /*9650*/  ISETP.GT.AND P5, PT, R0, RZ, P2 ;  /* 0x000000ff0000720c */ /* 0x000fc400017a4270 */
[C---:B------:R-:W-:Y:S02]  /*9660*/  ISETP.GT.AND P2, PT, R0.reuse, 0x8, P2 ;  /* 0x000000080000780c */ /* 0x040fe40001744270 */
[----:B------:R-:W-:Y:S01]  /*9670*/  F2FP.BF16.F32.PACK_AB R147, RZ, R147 ;  /* 0x00000093ff93723e */ /* 0x000fe200000010ff */
[----:B------:R-:W-:Y:S01]  /*9680*/  @P3 STG.E.U16 desc[UR36][R6.64+0x1e0], R146 ;  /* 0x0001e09206003986 */ /* 0x000fe2000c101524 */
[----:B------:R-:W-:Y:S02]  /*9690*/  ISETP.GT.AND P1, PT, R0, 0x8, P1 ;  /* 0x000000080000780c */ /* 0x000fe40000f24270 */
[----:B------:R-:W-:Y:S01]  /*96a0*/  F2FP.BF16.F32.PACK_AB R148, RZ, R148 ;  /* 0x00000094ff94723e */ /* 0x000fe200000010ff */
[----:B------:R-:W-:Y:S01]  /*96b0*/  @P0 STG.E.U16 desc[UR36][R6.64+0x1e2], R147 ;  /* 0x0001e29306000986 */ /* 0x000fe2000c101524 */
[----:B------:R-:W-:Y:S02]  /*96c0*/  F2FP.BF16.F32.PACK_AB R149, RZ, R149 ;  /* 0x00000095ff95723e */ /* 0x000fe400000010ff */
[----:B------:R-:W-:Y:S01]  /*96d0*/  F2FP.BF16.F32.PACK_AB R150, RZ, R150 ;  /* 0x00000096ff96723e */ /* 0x000fe200000010ff */
[----:B------:R-:W-:Y:S01]  /*96e0*/  @P5 STG.E.U16 desc[UR36][R4.64+0x1f0], R148 ;  /* 0x0001f09404005986 */ /* 0x000fe2000c101524 */
[----:B------:R-:W-:-:S03]  /*96f0*/  F2FP.BF16.F32.PACK_AB R151, RZ, R151 ;  /* 0x00000097ff97723e */ /* 0x000fc600000010ff */
[----:B------:R0:W-:Y:S02]  /*9700*/  @P4 STG.E.U16 desc[UR36][R4.64+0x1f2], R149 ;  /* 0x0001f29504004986 */ /* 0x0001e4000c101524 */
[----:B0-----:R-:W-:Y:S02]  /*9710*/  @P2 IMAD.MOV.U32 R4, RZ, RZ, R6 ;  /* 0x000000ffff042224 */ /* 0x001fe400078e0006 */
[----:B------:R-:W-:-:S05]  /*9720*/  @P2 IMAD.MOV.U32 R5, RZ, RZ, R7 ;  /* 0x000000ffff052224 */ /* 0x000fca00078e0007 */
[----:B------:R0:W-:Y:S04]  /*9730*/  @P2 STG.E.U16 desc[UR36][R4.64+0x1f0], R150 ;  /* 0x0001f09604002986 */ /* 0x0001e8000c101524 */
[----:B------:R0:W-:Y:S02]  /*9740*/  @P1 STG.E.U16 desc[UR36][R6.64+0x1f2], R151 ;  /* 0x0001f29706001986 */ /* 0x0001e4000c101524 */
.L_x_283:
[----:B------:R-:W-:Y:S05]  /*9750*/  BSYNC B0 ;  /* 0x0000000000007941 */ /* 0x000fea0003800000 */
.L_x_29:
[----:B------:R-:W-:Y:S01]  /*9760*/  ULDC UR4, c[0x0][0xc] ;  /* 0x0000030000047ab9 */ /* 0x000fe20000000800 */
[----:B------:R-:W-:Y:S01]  /*9770*/  ULDC UR5, c[0x0][0x10] ;  /* 0x0000040000057ab9 */ /* 0x000fe20000000800 */
[----:B0-----:R-:W0:Y:S01]  /*9780*/  LDC R3, c[0x0][0x14] ;  /* 0x00000500ff037b82 */ /* 0x001e220000000800 */
[----:B------:R-:W-:Y:S01]  /*9790*/  UIMAD.WIDE.U32 UR4, UR4, UR5, URZ ;  /* 0x00000005040472a5 */ /* 0x000fe2000f8e003f */
[----:B------:R-:W-:Y:S01]  /*97a0*/  PRMT R0, RZ, 0x7610, R0 ;  /* 0x00007610ff007816 */ /* 0x000fe20000000000 */
[----:B----45:R-:W-:Y:S02]  /*97b0*/  IMAD.MOV.U32 R152, RZ, RZ, -0x1 ;  /* 0xffffffffff987424 */ /* 0x030fe400078e00ff */
[----:B------:R-:W-:Y:S02]  /*97c0*/  IMAD.MOV.U32 R23, RZ, RZ, -0x1 ;  /* 0xffffffffff177424 */ /* 0x000fe400078e00ff */
[----:B0-----:R-:W-:-:S04]  /*97d0*/  IMAD.WIDE.U32 R16, R3, UR4, R16 ;  /* 0x0000000403107c25 */ /* 0x001fc8000f8e0010 */
[----:B------:R-:W-:Y:S01]  /*97e0*/  IMAD R3, R3, UR5, RZ ;  /* 0x0000000503037c24 */ /* 0x000fe2000f8e02ff */
[----:B------:R-:W-:Y:S02]  /*97f0*/  ULDC.64 UR4, c[0x0][0x650] ;  /* 0x0001940000047ab9 */ /* 0x000fe40000000a00 */
[----:B------:R-:W-:Y:S01]  /*9800*/  ISETP.GE.U32.AND P0, PT, R16, UR4, PT ;  /* 0x0000000410007c0c */ /* 0x000fe2000bf06070 */
[----:B------:R-:W-:-:S05]  /*9810*/  IMAD.IADD R17, R17, 0x1, R3 ;  /* 0x0000000111117824 */ /* 0x000fca00078e0203 */
[----:B------:R-:W-:-:S13]  /*9820*/  ISETP.GE.U32.AND.EX P0, PT, R17, UR5, PT, P0 ;  /* 0x0000000511007c0c */ /* 0x000fda000bf06100 */
[----:B------:R-:W-:Y:S05]  /*9830*/  @P0 BRA `(.L_x_284) ;  /* 0x0000000400640947 */ /* 0x000fea0003800000 */
[----:B------:R-:W0:Y:S01]  /*9840*/  S2R R12, SR_CTAID.X ;  /* 0x00000000000c7919 */ /* 0x000e220000002500 */
[----:B------:R-:W4:Y:S01]  /*9850*/  LDC.64 R10, c[0x0][0x628] ;  /* 0x00018a00ff0a7b82 */ /* 0x000f220000000a00 */
[----:B------:R-:W-:Y:S01]  /*9860*/  ULDC UR4, c[0x0][0x150] ;  /* 0x0000540000047ab9 */ /* 0x000fe20000000800 */
[----:B-123--:R-:W-:Y:S01]  /*9870*/  IMAD.MOV.U32 R8, RZ, RZ, R16 ;  /* 0x000000ffff087224 */ /* 0x00efe200078e0010 */
[----:B------:R-:W1:Y:S01]  /*9880*/  S2R R24, SR_CTAID.Y ;  /* 0x0000000000187919 */ /* 0x000e620000002600 */
[----:B------:R-:W-:-:S04]  /*9890*/  IMAD.MOV.U32 R9, RZ, RZ, R17 ;  /* 0x000000ffff097224 */ /* 0x000fc800078e0011 */
[----:B------:R-:W2:Y:S08]  /*98a0*/  LDC R21, c[0x0][0x144] ;  /* 0x00005100ff157b82 */ /* 0x000eb00000000800 */
[----:B------:R-:W3:Y:S08]  /*98b0*/  LDC R0, c[0x0][0x630] ;  /* 0x00018c00ff007b82 */ /* 0x000ef00000000800 */
[----:B------:R-:W1:Y:S01]  /*98c0*/  LDC.64 R14, c[0x0][0x620] ;  /* 0x00018800ff0e7b82 */ /* 0x000e620000000a00 */
[----:B----4-:R-:W-:-:S04]  /*98d0*/  ISETP.NE.U32.AND P0, PT, R10, RZ, PT ;  /* 0x000000ff0a00720c */ /* 0x010fc80003f05070 */
[----:B------:R-:W-:Y:S02]  /*98e0*/  ISETP.NE.AND.EX P0, PT, R11, RZ, PT, P0 ;  /* 0x000000ff0b00720c */ /* 0x000fe40003f05300 */
[----:B0-----:R-:W-:-:S05]  /*98f0*/  I2FP.F32.U32 R3, R12 ;  /* 0x0000000c00037245 */ /* 0x001fca0000201000 */
[----:B------:R-:W-:-:S04]  /*9900*/  FMUL R3, R3, UR4 ;  /* 0x0000000403037c20 */ /* 0x000fc80008400000 */
[----:B------:R0:W4:Y:S02]  /*9910*/  F2I.U32.TRUNC.NTZ R20, R3 ;  /* 0x0000000300147305 */ /* 0x000124000020f000 */
[----:B--23--:R-:W-:Y:S05]  /*9920*/  @!P0 BRA `(.L_x_285) ;  /* 0x0000000000288947 */ /* 0x00cfea0003800000 */
[----:B0-----:R-:W0:Y:S02]  /*9930*/  LDC R3, c[0x0][0x634] ;  /* 0x00018d00ff037b82 */ /* 0x001e240000000800 */
        /* <DEDUP_REMOVED lines=9> */
.L_x_285:
[----:B------:R-:W2:Y:S01]  /*99d0*/  LDC.64 R30, c[0x0][0x640] ;  /* 0x00019000ff1e7b82 */ /* 0x000ea20000000a00 */
[-CC-:B------:R-:W-:Y:S01]  /*99e0*/  SHF.R.U64 R23, R8, R0.reuse, R9.reuse ;  /* 0x0000000008177219 */ /* 0x180fe20000001209 */
[----:B----4-:R-:W-:Y:S01]  /*99f0*/  IMAD.MOV R20, RZ, RZ, -R20 ;  /* 0x000000ffff147224 */ /* 0x010fe200078e0a14 */
[----:B------:R-:W-:Y:S01]  /*9a00*/  SHF.R.U32.HI R0, RZ, R0, R9 ;  /* 0x00000000ff007219 */ /* 0x000fe20000011609 */
[----:B------:R-:W-:Y:S01]  /*9a10*/  ULDC UR4, c[0x0][0x154] ;  /* 0x0000550000047ab9 */ /* 0x000fe20000000800 */
[----:B0-----:R-:W-:Y:S01]  /*9a20*/  IADD3 R3, P0, RZ, -R23, RZ ;  /* 0x80000017ff037210 */ /* 0x001fe20007f1e0ff */
[----:B------:R-:W-:Y:S02]  /*9a30*/  IMAD R26, R21, R20, R12 ;  /* 0x00000014151a7224 */ /* 0x000fe400078e020c */
[----:B------:R-:W0:Y:S01]  /*9a40*/  LDC R6, c[0x0][0x618] ;  /* 0x00018600ff067b82 */ /* 0x000e220000000800 */
[----:B------:R-:W-:Y:S02]  /*9a50*/  IMAD.MOV.U32 R7, RZ, RZ, 0x1 ;  /* 0x00000001ff077424 */ /* 0x000fe400078e00ff */
[----:B------:R-:W-:-:S04]  /*9a60*/  IMAD.X R5, RZ, RZ, ~R0, P0 ;  /* 0x000000ffff057224 */ /* 0x000fc800000e0e00 */
[-C--:B-1----:R-:W-:Y:S01]  /*9a70*/  IMAD R0, R5, R14.reuse, RZ ;  /* 0x0000000e05007224 */ /* 0x082fe200078e02ff */
[----:B------:R-:W1:Y:S01]  /*9a80*/  LDC R8, c[0x0][0x608] ;  /* 0x00018200ff087b82 */ /* 0x000e620000000800 */
[----:B------:R-:W-:-:S04]  /*9a90*/  IMAD.WIDE.U32 R4, R3, R14, R16 ;  /* 0x0000000e03047225 */ /* 0x000fc800078e0010 */
[----:B------:R-:W-:Y:S01]  /*9aa0*/  IMAD R3, R3, R15, R0 ;  /* 0x0000000f03037224 */ /* 0x000fe200078e0200 */
[----:B------:R-:W-:Y:S02]  /*9ab0*/  I2FP.F32.U32 R0, R24 ;  /* 0x0000001800007245 */ /* 0x000fe40000201000 */
[----:B------:R-:W3:Y:S01]  /*9ac0*/  LDC R28, c[0x0][0x658] ;  /* 0x00019600ff1c7b82 */ /* 0x000ee20000000800 */
[----:B------:R-:W-:Y:S01]  /*9ad0*/  IMAD.IADD R3, R5, 0x1, R3 ;  /* 0x0000000105037824 */ /* 0x000fe200078e0203 */
[----:B--2---:R-:W-:Y:S01]  /*9ae0*/  ISETP.NE.U32.AND P0, PT, R30, RZ, PT ;  /* 0x000000ff1e00720c */ /* 0x004fe20003f05070 */
[----:B------:R-:W-:Y:S01]  /*9af0*/  FMUL R0, R0, UR4 ;  /* 0x0000000400007c20 */ /* 0x000fe20008400000 */
[----:B------:R-:W-:Y:S02]  /*9b00*/  IMAD.MOV.U32 R5, RZ, RZ, -0x1 ;  /* 0xffffffffff057424 */ /* 0x000fe400078e00ff */
[----:B------:R-:W-:Y:S01]  /*9b10*/  ISETP.NE.AND.EX P0, PT, R31, RZ, PT, P0 ;  /* 0x000000ff1f00720c */ /* 0x000fe20003f05300 */
[----:B------:R2:W4:Y:S01]  /*9b20*/  F2I.U32.TRUNC.NTZ R13, R0 ;  /* 0x00000000000d7305 */ /* 0x000522000020f000 */
[----:B------:R-:W2:Y:S01]  /*9b30*/  LDC R15, c[0x0][0x148] ;  /* 0x00005200ff0f7b82 */ /* 0x000ea20000000800 */
[----:B0-----:R-:W-:-:S02]  /*9b40*/  SHF.R.U64 R12, R4, R6, R3 ;  /* 0x00000006040c7219 */ /* 0x001fc40000001203 */
[----:B------:R-:W-:-:S05]  /*9b50*/  SHF.R.U32.HI R3, RZ, R6, R3 ;  /* 0x00000006ff037219 */ /* 0x000fca0000011603 */
[----:B------:R-:W0:Y:S01]  /*9b60*/  LDC R20, c[0x0][0x600] ;  /* 0x00018000ff147b82 */ /* 0x000e220000000800 */
[-CC-:B-1----:R-:W-:Y:S02]  /*9b70*/  SHF.R.U64 R10, R12, R8.reuse, R3.reuse ;  /* 0x000000080c0a7219 */ /* 0x182fe40000001203 */
[----:B------:R-:W-:-:S05]  /*9b80*/  SHF.R.U32.HI R3, RZ, R8, R3 ;  /* 0x00000008ff037219 */ /* 0x000fca0000011603 */
[----:B------:R-:W1:Y:S01]  /*9b90*/  LDC R21, c[0x0][0x648] ;  /* 0x00019200ff157b82 */ /* 0x000e620000000800 */
[-C--:B---3--:R-:W-:Y:S02]  /*9ba0*/  SHF.L.U32 R4, R5, R28.reuse, RZ ;  /* 0x0000001c05047219 */ /* 0x088fe400000006ff */
[-CC-:B------:R-:W-:Y:S02]  /*9bb0*/  SHF.R.U64 R14, R10, R28.reuse, R3.reuse ;  /* 0x0000001c0a0e7219 */ /* 0x180fe40000001203 */
[----:B------:R-:W-:Y:S02]  /*9bc0*/  SHF.R.U32.HI R5, RZ, R28, R3 ;  /* 0x0000001cff057219 */ /* 0x000fe40000011603 */
[----:B------:R-:W-:Y:S01]  /*9bd0*/  LOP3.LUT R153, RZ, R4, RZ, 0x33, !PT ;  /* 0x00000004ff997212 */ /* 0x000fe200078e33ff */
[----:B------:R-:W3:Y:S01]  /*9be0*/  LDC R25, c[0x0][0x638] ;  /* 0x00018e00ff197b82 */ /* 0x000ee20000000800 */
[----:B------:R-:W-:Y:S01]  /*9bf0*/  SHF.L.U32 R28, R7, R28, RZ ;  /* 0x0000001c071c7219 */ /* 0x000fe200000006ff */
[----:B------:R-:W-:-:S06]  /*9c00*/  IMAD.MOV.U32 R4, RZ, RZ, R14 ;  /* 0x000000ffff047224 */ /* 0x000fcc00078e000e */
[----:B------:R-:W0:Y:S01]  /*9c10*/  LDC R27, c[0x0][0x610] ;  /* 0x00018400ff1b7b82 */ /* 0x000e220000000800 */
[----:B----4-:R-:W-:Y:S05]  /*9c20*/  @!P0 BRA `(.L_x_286) ;  /* 0x0000000000288947 */ /* 0x010fea0003800000 */
[----:B------:R-:W4:Y:S02]  /*9c30*/  LDC R3, c[0x0][0x64c] ;  /* 0x00019300ff037b82 */ /* 0x000f240000000800 */
[----:B----4-:R-:W-:-:S05]  /*9c40*/  IADD3 R3, P0, R14, R3, RZ ;  /* 0x000000030e037210 */ /* 0x010fca0007f1e0ff */
        /* <DEDUP_REMOVED lines=8> */
.L_x_286:
[----:B------:R-:W-:Y:S01]  /*9cd0*/  ISETP.NE.AND P0, PT, R2, 0x1, PT ;  /* 0x000000010200780c */ /* 0x000fe20003f05270 */
[----:B------:R-:W-:Y:S01]  /*9ce0*/  IMAD.MOV R13, RZ, RZ, -R13 ;  /* 0x000000ffff0d7224 */ /* 0x000fe200078e0a0d */
[----:B-12---:R-:W-:Y:S01]  /*9cf0*/  SHF.R.U64 R0, R4, R21, R5 ;  /* 0x0000001504007219 */ /* 0x006fe20000001205 */
[----:B0-----:R-:W-:Y:S01]  /*9d00*/  VIADD R5, R20, 0xffffffff ;  /* 0xffffffff14057836 */ /* 0x001fe20000000000 */
[----:B------:R-:W-:-:S03]  /*9d10*/  LOP3.LUT R153, R10, R153, RZ, 0xc0, !PT ;  /* 0x000000990a997212 */ /* 0x000fc600078ec0ff */
[----:B------:R-:W-:Y:S01]  /*9d20*/  IMAD.MOV R3, RZ, RZ, -R0 ;  /* 0x000000ffff037224 */ /* 0x000fe200078e0a00 */
[----:B------:R-:W-:Y:S01]  /*9d30*/  LOP3.LUT R5, R12, R5, RZ, 0xc0, !PT ;  /* 0x000000050c057212 */ /* 0x000fe200078ec0ff */
[----:B------:R-:W-:Y:S02]  /*9d40*/  IMAD R153, R28, R0, R153 ;  /* 0x000000001c997224 */ /* 0x000fe400078e0299 */
[----:B---3--:R-:W-:Y:S02]  /*9d50*/  IMAD R0, R3, R25, R14 ;  /* 0x0000001903007224 */ /* 0x008fe400078e020e */
[----:B------:R-:W-:Y:S02]  /*9d60*/  @P0 IMAD R26, R15, R13, R24 ;  /* 0x0000000d0f1a0224 */ /* 0x000fe400078e0218 */
[----:B------:R-:W-:Y:S02]  /*9d70*/  IMAD R4, R0, R20, R5 ;  /* 0x0000001400047224 */ /* 0x000fe400078e0205 */
[----:B------:R-:W-:-:S02]  /*9d80*/  IMAD R153, R153, R27, R26 ;  /* 0x0000001b99997224 */ /* 0x000fc400078e021a */
[----:B------:R-:W-:-:S03]  /*9d90*/  IMAD.MOV.U32 R3, RZ, RZ, 0x1 ;  /* 0x00000001ff037424 */ /* 0x000fc600078e00ff */
[----:B------:R-:W-:Y:S02]  /*9da0*/  SEL R152, R4, R153, !P0 ;  /* 0x0000009904987207 */ /* 0x000fe40004000000 */
[----:B------:R-:W-:Y:S02]  /*9db0*/  PRMT R0, R3, 0x7610, R0 ;  /* 0x0000761003007816 */ /* 0x000fe40000000000 */
[----:B------:R-:W-:-:S07]  /*9dc0*/  SEL R153, R153, R4, !P0 ;  /* 0x0000000499997207 */ /* 0x000fce0004000000 */
.L_x_284:
[----:B------:R-:W-:-:S13]  /*9dd0*/  LOP3.LUT P0, RZ, R0, 0xff, RZ, 0xc0, !PT ;  /* 0x000000ff00ff7812 */ /* 0x000fda000780c0ff */
[----:B------:R-:W-:Y:S05]  /*9de0*/  @P0 BRA `(.L_x_287) ;  /* 0xffffff7000840947 */ /* 0x000fea000383ffff */
[----:B------:R-:W-:Y:S05]  /*9df0*/  EXIT ;  /* 0x000000000000794d */ /* 0x000fea0003800000 */
.L_x_4:
[----:B0-----:R-:W-:Y:S01]  /*9e00*/  ULDC.64 UR4, c[0x0][0x650] ;  /* 0x0001940000047ab9 */ /* 0x001fe20000000a00 */
        /* <DEDUP_REMOVED lines=25> */
.L_x_289:
[--C-:B------:R-:W-:Y:S01]  /*9fa0*/  SHF.R.U64 R12, R10, R14, R11.reuse ;  /* 0x0000000e0a0c7219 */ /* 0x100fe2000000120b */
[----:B------:R-:W0:Y:S01]  /*9fb0*/  LDC R22, c[0x0][0x618] ;  /* 0x00018600ff167b82 */ /* 0x000e220000000800 */
[----:B------:R-:W-:Y:S01]  /*9fc0*/  I2FP.F32.U32 R6, R4 ;  /* 0x0000000400067245 */ /* 0x000fe20000201000 */
[----:B------:R-:W-:Y:S01]  /*9fd0*/  ULDC UR4, c[0x0][0x150] ;  /* 0x0000540000047ab9 */ /* 0x000fe20000000800 */
[----:B------:R-:W-:Y:S02]  /*9fe0*/  SHF.R.U32.HI R5, RZ, R14, R11 ;  /* 0x0000000eff057219 */ /* 0x000fe4000001160b */
[----:B------:R-:W-:Y:S01]  /*9ff0*/  IADD3 R9, P0, RZ, -R12, RZ ;  /* 0x8000000cff097210 */ /* 0x000fe20007f1e0ff */
[----:B------:R-:W-:Y:S01]  /*a000*/  FMUL R11, R6, UR4 ;  /* 0x00000004060b7c20 */ /* 0x000fe20008400000 */
[----:B------:R-:W-:Y:S01]  /*a010*/  ULDC UR4, c[0x0][0x154] ;  /* 0x0000550000047ab9 */ /* 0x000fe20000000800 */
[----:B------:R-:W1:Y:S02]  /*a020*/  LDC.64 R24, c[0x0][0x640] ;  /* 0x00019000ff187b82 */ /* 0x000e640000000a00 */
[----:B------:R-:W-:-:S02]  /*a030*/  IMAD.X R5, RZ, RZ, ~R5, P0 ;  /* 0x000000ffff057224 */ /* 0x000fc400000e0e05 */
[----:B------:R-:W2:Y:S01]  /*a040*/  F2I.U32.TRUNC.NTZ R11, R11 ;  /* 0x0000000b000b7305 */ /* 0x000ea2000020f000 */
[----:B------:R-:W-:-:S03]  /*a050*/  IMAD.WIDE.U32 R6, R9, R20, R16 ;  /* 0x0000001409067225 */ /* 0x000fc600078e0010 */
[----:B------:R-:W3:Y:S01]  /*a060*/  LDC R13, c[0x0][0x144] ;  /* 0x00005100ff0d7b82 */ /* 0x000ee20000000800 */
[----:B------:R-:W-:-:S04]  /*a070*/  IMAD R8, R5, R20, RZ ;  /* 0x0000001405087224 */ /* 0x000fc800078e02ff */
[----:B------:R-:W-:Y:S02]  /*a080*/  IMAD R5, R9, R21, R8 ;  /* 0x0000001509057224 */ /* 0x000fe400078e0208 */
[----:B------:R-:W-:Y:S01]  /*a090*/  IMAD.MOV.U32 R8, RZ, RZ, -0x1 ;  /* 0xffffffffff087424 */ /* 0x000fe200078e00ff */
[----:B------:R-:W4:Y:S01]  /*a0a0*/  LDC R14, c[0x0][0x608] ;  /* 0x00018200ff0e7b82 */ /* 0x000f220000000800 */
[----:B------:R-:W-:Y:S01]  /*a0b0*/  IMAD.IADD R5, R7, 0x1, R5 ;  /* 0x0000000107057824 */ /* 0x000fe200078e0205 */
[----:B------:R-:W-:-:S04]  /*a0c0*/  I2FP.F32.U32 R7, R3 ;  /* 0x0000000300077245 */ /* 0x000fc80000201000 */
[-C--:B0-----:R-:W-:Y:S01]  /*a0d0*/  SHF.R.U64 R10, R6, R22.reuse, R5 ;  /* 0x00000016060a7219 */ /* 0x081fe20000001205 */
[----:B--2---:R-:W-:Y:S01]  /*a0e0*/  IMAD.MOV R6, RZ, RZ, -R11 ;  /* 0x000000ffff067224 */ /* 0x004fe200078e0a0b */
[----:B------:R-:W0:Y:S01]  /*a0f0*/  LDC R9, c[0x0][0x658] ;  /* 0x00019600ff097b82 */ /* 0x000e220000000800 */
[----:B-1----:R-:W-:Y:S01]  /*a100*/  ISETP.NE.U32.AND P0, PT, R24, RZ, PT ;  /* 0x000000ff1800720c */ /* 0x002fe20003f05070 */
[----:B------:R-:W-:Y:S01]  /*a110*/  FMUL R7, R7, UR4 ;  /* 0x0000000407077c20 */ /* 0x000fe20008400000 */
[----:B------:R-:W-:Y:S02]  /*a120*/  SHF.R.U32.HI R5, RZ, R22, R5 ;  /* 0x00000016ff057219 */ /* 0x000fe40000011605 */
[----:B------:R-:W-:-:S03]  /*a130*/  ISETP.NE.AND.EX P0, PT, R25, RZ, PT, P0 ;  /* 0x000000ff1900720c */ /* 0x000fc60003f05300 */
[----:B------:R-:W1:Y:S01]  /*a140*/  LDC R20, c[0x0][0x148] ;  /* 0x00005200ff147b82 */ /* 0x000e620000000800 */
[----:B---3--:R-:W-:Y:S02]  /*a150*/  IMAD R23, R13, R6, R4 ;  /* 0x000000060d177224 */ /* 0x008fe400078e0204 */
[----:B------:R-:W-:-:S05]  /*a160*/  IMAD.MOV.U32 R6, RZ, RZ, 0x1 ;  /* 0x00000001ff067424 */ /* 0x000fca00078e00ff */
[----:B------:R-:W2:Y:S01]  /*a170*/  LDC R21, c[0x0][0x600] ;  /* 0x00018000ff157b82 */ /* 0x000ea20000000800 */
[-CC-:B----4-:R-:W-:Y:S02]  /*a180*/  SHF.R.U64 R13, R10, R14.reuse, R5.reuse ;  /* 0x0000000e0a0d7219 */ /* 0x190fe40000001205 */
[----:B------:R-:W-:Y:S02]  /*a190*/  SHF.R.U32.HI R4, RZ, R14, R5 ;  /* 0x0000000eff047219 */ /* 0x000fe40000011605 */
[----:B------:R3:W4:Y:S03]  /*a1a0*/  F2I.U32.TRUNC.NTZ R14, R7 ;  /* 0x00000007000e7305 */ /* 0x000726000020f000 */
[----:B------:R-:W1:Y:S01]  /*a1b0*/  LDC R26, c[0x0][0x648] ;  /* 0x00019200ff1a7b82 */ /* 0x000e620000000800 */
[-C--:B0-----:R-:W-:Y:S02]  /*a1c0*/  SHF.R.U64 R15, R13, R9.reuse, R4 ;  /* 0x000000090d0f7219 */ /* 0x081fe40000001204 */
[----:B------:R-:W-:-:S02]  /*a1d0*/  SHF.L.U32 R8, R8, R9, RZ ;  /* 0x0000000908087219 */ /* 0x000fc400000006ff */
[-C--:B------:R-:W-:Y:S01]  /*a1e0*/  SHF.R.U32.HI R5, RZ, R9.reuse, R4 ;  /* 0x00000009ff057219 */ /* 0x080fe20000011604 */
[----:B------:R-:W-:Y:S01]  /*a1f0*/  IMAD.MOV.U32 R4, RZ, RZ, R15 ;  /* 0x000000ffff047224 */ /* 0x000fe200078e000f */
[----:B------:R-:W-:Y:S01]  /*a200*/  SHF.L.U32 R22, R6, R9, RZ ;  /* 0x0000000906167219 */ /* 0x000fe200000006ff */
[----:B------:R-:W0:Y:S01]  /*a210*/  LDC R27, c[0x0][0x638] ;  /* 0x00018e00ff1b7b82 */ /* 0x000e220000000800 */
[----:B------:R-:W-:-:S07]  /*a220*/  LOP3.LUT R28, RZ, R8, RZ, 0x33, !PT ;  /* 0x00000008ff1c7212 */ /* 0x000fce00078e33ff */
        /* <DEDUP_REMOVED lines=12> */
.L_x_290:
[----:B------:R-:W-:Y:S01]  /*a2f0*/  ISETP.NE.AND P0, PT, R2, 0x1, PT ;  /* 0x000000010200780c */ /* 0x000fe20003f05270 */
[----:B--2---:R-:W-:Y:S01]  /*a300*/  VIADD R7, R21, 0xffffffff ;  /* 0xffffffff15077836 */ /* 0x004fe20000000000 */
[----:B-1----:R-:W-:Y:S01]  /*a310*/  SHF.R.U64 R5, R4, R26, R5 ;  /* 0x0000001a04057219 */ /* 0x002fe20000001205 */
[----:B------:R-:W-:Y:S01]  /*a320*/  IMAD.MOV R14, RZ, RZ, -R14 ;  /* 0x000000ffff0e7224 */ /* 0x000fe200078e0a0e */
[----:B------:R-:W-:Y:S01]  /*a330*/  LOP3.LUT R4, R13, R28, RZ, 0xc0, !PT ;  /* 0x0000001c0d047212 */ /* 0x000fe200078ec0ff */
[----:B------:R-:W-:Y:S01]  /*a340*/  IMAD.MOV.U32 R8, RZ, RZ, R12 ;  /* 0x000000ffff087224 */ /* 0x000fe200078e000c */
[----:B------:R-:W-:Y:S01]  /*a350*/  LOP3.LUT R10, R10, R7, RZ, 0xc0, !PT ;  /* 0x000000070a0a7212 */ /* 0x000fe200078ec0ff */
[----:B------:R-:W-:Y:S02]  /*a360*/  IMAD.MOV R6, RZ, RZ, -R5 ;  /* 0x000000ffff067224 */ /* 0x000fe400078e0a05 */
[----:B------:R-:W-:-:S04]  /*a370*/  IMAD R4, R22, R5, R4 ;  /* 0x0000000516047224 */ /* 0x000fc800078e0204 */
[----:B------:R-:W-:Y:S02]  /*a380*/  @P0 IMAD R23, R20, R14, R3 ;  /* 0x0000000e14170224 */ /* 0x000fe400078e0203 */
[----:B0-----:R-:W-:Y:S02]  /*a390*/  IMAD R3, R6, R27, R15 ;  /* 0x0000001b06037224 */ /* 0x001fe400078e020f */
[----:B------:R-:W-:Y:S02]  /*a3a0*/  IMAD R7, R4, R29, R23 ;  /* 0x0000001d04077224 */ /* 0x000fe400078e0217 */
[----:B------:R-:W-:Y:S02]  /*a3b0*/  IMAD R4, R3, R21, R10 ;  /* 0x0000001503047224 */ /* 0x000fe400078e020a */
[----:B------:R-:W-:-:S03]  /*a3c0*/  IMAD.MOV.U32 R6, RZ, RZ, 0x1 ;  /* 0x00000001ff067424 */ /* 0x000fc600078e00ff */
[----:B------:R-:W-:Y:S02]  /*a3d0*/  SEL R9, R4, R7, !P0 ;  /* 0x0000000704097207 */ /* 0x000fe40004000000 */
[----:B------:R-:W-:-:S07]  /*a3e0*/  SEL R7, R7, R4, !P0 ;  /* 0x0000000407077207 */ /* 0x000fce0004000000 */
.L_x_288:
[----:B------:R-:W-:-:S08]  /*a3f0*/  NOP ;  /* 0x0000000000007918 */ /* 0x000fd00000000000 */
[----:B------:R-:W0:-:S00]  /*a400*/  USETMAXREG.DEALLOC.CTAPOOL 0x28 ;  /* 0x00000028000079c8 */ /* 0x000e0000080e0500 */
[----:B0-----:R-:W-:-:S13]  /*a410*/  ISETP.NE.AND P0, PT, R0, RZ, PT ;  /* 0x000000ff0000720c */ /* 0x001fda0003f05270 */
[----:B------:R-:W-:Y:S05]  /*a420*/  @P0 EXIT ;  /* 0x000000000000094d */ /* 0x000fea0003800000 */
[----:B------:R-:W-:Y:S01]  /*a430*/  LOP3.LUT P0, RZ, R6, 0xff, RZ, 0xc0, !PT ;  /* 0x000000ff06ff7812 */ /* 0x000fe2000780c0ff */
[----:B------:R-:W-:Y:S02]  /*a440*/  IMAD.MOV.U32 R0, RZ, RZ, 0x1 ;  /* 0x00000001ff007424 */ /* 0x000fe400078e00ff */
[----:B------:R-:W-:-:S10]  /*a450*/  IMAD.MOV.U32 R12, RZ, RZ, RZ ;  /* 0x000000ffff0c7224 */ /* 0x000fd400078e00ff */
[----:B------:R-:W-:Y:S05]  /*a460*/  @!P0 BRA `(.L_x_291) ;  /* 0x0000000c00988947 */ /* 0x000fea0003800000 */
[----:B------:R-:W0:Y:S01]  /*a470*/  LDC R0, c[0x0][0x28c] ;  /* 0x0000a300ff007b82 */ /* 0x000e220000000800 */
[----:B------:R-:W-:Y:S01]  /*a480*/  ULDC UR5, c[0x0][0x658] ;  /* 0x0001960000057ab9 */ /* 0x000fe20000000800 */
[----:B------:R-:W-:Y:S01]  /*a490*/  UMOV UR7, 0xffffffff ;  /* 0xffffffff00077882 */ /* 0x000fe20000000000 */
[----:B------:R-:W-:Y:S01]  /*a4a0*/  ULDC UR6, c[0x0][0xc] ;  /* 0x0000030000067ab9 */ /* 0x000fe20000000800 */
[----:B------:R-:W-:Y:S01]  /*a4b0*/  USHF.L.U32 UR9, UR7, UR5, URZ ;  /* 0x0000000507097299 */ /* 0x000fe2000800063f */
[C---:B------:R-:W-:Y:S01]  /*a4c0*/  LOP3.LUT P2, RZ, R18.reuse, 0x7f, RZ, 0xc0, !PT ;  /* 0x0000007f12ff7812 */ /* 0x040fe2000784c0ff */
[----:B------:R-:W-:Y:S01]  /*a4d0*/  UMOV UR8, 0x1 ;  /* 0x0000000100087882 */ /* 0x000fe20000000000 */
[----:B------:R-:W-:Y:S01]  /*a4e0*/  ULDC UR7, c[0x0][0x10] ;  /* 0x0000040000077ab9 */ /* 0x000fe20000000800 */
[----:B------:R-:W-:Y:S01]  /*a4f0*/  LOP3.LUT P0, RZ, R18, 0x1f, RZ, 0xc0, !PT ;  /* 0x0000001f12ff7812 */ /* 0x000fe2000780c0ff */
[----:B------:R-:W-:Y:S01]  /*a500*/  UIMAD.WIDE.U32 UR6, UR6, UR7, URZ ;  /* 0x00000007060672a5 */ /* 0x000fe2000f8e003f */
[----:B------:R-:W-:Y:S01]  /*a510*/  BSSY B0, `(.L_x_291) ;  /* 0x00000db000007945 */ /* 0x000fe20003800000 */
[----:B------:R-:W-:Y:S01]  /*a520*/  USHF.L.U32 UR5, UR8, UR5, URZ ;  /* 0x0000000508057299 */ /* 0x000fe2000800063f */
[----:B------:R-:W-:Y:S01]  /*a530*/  IMAD.MOV.U32 R13, RZ, RZ, 0x1 ;  /* 0x00000001ff0d7424 */ /* 0x000fe200078e00ff */
[----:B------:R-:W-:Y:S01]  /*a540*/  LOP3.LUT R11, R19, 0x2, RZ, 0xfc, !PT ;  /* 0x00000002130b7812 */ /* 0x000fe200078efcff */
[----:B------:R-:W-:Y:S01]  /*a550*/  ULDC UR8, c[0x0][0x14] ;  /* 0x0000050000087ab9 */ /* 0x000fe20000000800 */
[----:B------:R-:W-:Y:S01]  /*a560*/  PLOP3.LUT P0, PT, P0, P2, PT, 0x8a, 0x0 ;  /* 0x000000000000781c */ /* 0x000fe20000705172 */
[----:B------:R-:W-:Y:S01]  /*a570*/  UIMAD.WIDE.U32 UR26, UR6, UR8, URZ ;  /* 0x00000008061a72a5 */ /* 0x000fe2000f8e003f */
[----:B------:R-:W-:Y:S01]  /*a580*/  IMAD.MOV.U32 R12, RZ, RZ, RZ ;  /* 0x000000ffff0c7224 */ /* 0x000fe200078e00ff */
[----:B------:R-:W-:Y:S01]  /*a590*/  UIMAD UR18, UR7, UR8, URZ ;  /* 0x00000008071272a4 */ /* 0x000fe2000f8e023f */
[----:B------:R-:W-:Y:S01]  /*a5a0*/  ULDC UR4, c[0x0][0x600] ;  /* 0x0001800000047ab9 */ /* 0x000fe20000000800 */
[----:B------:R-:W-:-:S02]  /*a5b0*/  ULOP3.LUT UR21, URZ, UR9, URZ, 0x33, !UPT ;  /* 0x000000093f157292 */ /* 0x000fc4000f8e333f */
[----:B------:R-:W-:Y:S01]  /*a5c0*/  UIADD3 UR4, UR4, -0x1, URZ ;  /* 0xffffffff04047890 */ /* 0x000fe2000fffe03f */
[----:B0-----:R-:W-:Y:S01]  /*a5d0*/  VIADD R0, R0, 0x1f ;  /* 0x0000001f00007836 */ /* 0x001fe20000000000 */
[----:B------:R-:W-:Y:S01]  /*a5e0*/  UIADD3 UR18, UR27, UR18, URZ ;  /* 0x000000121b127290 */ /* 0x000fe2000fffe03f */
[----:B------:R-:W-:-:S03]  /*a5f0*/  ULDC.64 UR30, c[0x0][0x198] ;  /* 0x00006600001e7ab9 */ /* 0x000fc60000000a00 */
[----:B------:R-:W-:-:S04]  /*a600*/  SHF.R.S32.HI R3, RZ, 0x1f, R0 ;  /* 0x0000001fff037819 */ /* 0x000fc80000011400 */
[----:B------:R-:W-:Y:S01]  /*a610*/  LEA.HI R3, R3, R0, RZ, 0x5 ;  /* 0x0000000003037211 */ /* 0x000fe200078f28ff */
[----:B------:R-:W-:-:S03]  /*a620*/  IMAD.MOV.U32 R0, RZ, RZ, 0x1 ;  /* 0x00000001ff007424 */ /* 0x000fc600078e00ff */
[----:B------:R-:W-:-:S05]  /*a630*/  SHF.R.S32.HI R3, RZ, 0x5, R3 ;  /* 0x00000005ff037819 */ /* 0x000fca0000011403 */
[----:B------:R-:W-:-:S07]  /*a640*/  VIADD R10, R3, 0x1 ;  /* 0x00000001030a7836 */ /* 0x000fce0000000000 */
.L_x_303:
[----:B------:R-:W-:-:S03]  /*a650*/  UMOV UR6, 0xffffffff ;  /* 0xffffffff00067882 */ /* 0x000fc60000000000 */
[----:B------:R-:W-:Y:S05]  /*a660*/  BRA.DIV UR6, `(.L_x_292) ;  /* 0x0000001206b87947 */ /* 0x000fea000b800000 */
[----:B------:R-:W-:-:S13]  /*a670*/  ELECT P6, URZ, PT ;  /* 0x00000000003f782f */ /* 0x000fda00038c0000 */
.L_x_319:
[----:B------:R-:W-:Y:S04]  /*a680*/  BSSY B1, `(.L_x_293) ;  /* 0x0000052000017945 */ /* 0x000fe80003800000 */
[----:B------:R-:W-:Y:S05]  /*a690*/  @!P6 BRA `(.L_x_294) ;  /* 0x000000040040e947 */ /* 0x000fea0003800000 */
[----:B------:R-:W0:Y:S02]  /*a6a0*/  LDC R4, c[0x0][0x28c] ;  /* 0x0000a300ff047b82 */ /* 0x000e240000000800 */
[----:B0-----:R-:W-:-:S13]  /*a6b0*/  ISETP.GE.AND P1, PT, R4, 0x1, PT ;  /* 0x000000010400780c */ /* 0x001fda0003f26270 */
[----:B------:R-:W-:Y:S05]  /*a6c0*/  @!P1 BRA `(.L_x_294) ;  /* 0x0000000400349947 */ /* 0x000fea0003800000 */
[----:B------:R-:W-:Y:S02]  /*a6d0*/  IMAD.SHL.U32 R15, R7, 0x80, RZ ;  /* 0x00000080070f7824 */ /* 0x000fe400078e00ff */
[----:B------:R-:W-:Y:S02]  /*a6e0*/  IMAD.SHL.U32 R18, R9, 0x100, RZ ;  /* 0x0000010009127824 */ /* 0x000fe400078e00ff */
[----:B------:R-:W-:Y:S02]  /*a6f0*/  IMAD.MOV.U32 R20, RZ, RZ, RZ ;  /* 0x000000ffff147224 */ /* 0x000fe400078e00ff */
[----:B------:R-:W-:Y:S02]  /*a700*/  IMAD.MOV.U32 R4, RZ, RZ, R10 ;  /* 0x000000ffff047224 */ /* 0x000fe400078e000a */
[----:B------:R-:W-:Y:S02]  /*a710*/  IMAD.MOV.U32 R5, RZ, RZ, R0 ;  /* 0x000000ffff057224 */ /* 0x000fe400078e0000 */
[----:B------:R-:W-:-:S02]  /*a720*/  IMAD.MOV.U32 R6, RZ, RZ, R12 ;  /* 0x000000ffff067224 */ /* 0x000fc400078e000c */
[----:B------:R-:W-:Y:S02]  /*a730*/  VIADD R22, R15, 0x40 ;  /* 0x000000400f167836 */ /* 0x000fe40000000000 */
[C---:B------:R-:W-:Y:S02]  /*a740*/  VIADD R23, R18.reuse, 0x40 ;  /* 0x0000004012177836 */ /* 0x040fe40000000000 */
[C---:B------:R-:W-:Y:S02]  /*a750*/  VIADD R24, R18.reuse, 0x80 ;  /* 0x0000008012187836 */ /* 0x040fe40000000000 */
[----:B------:R-:W-:-:S07]  /*a760*/  VIADD R25, R18, 0xc0 ;  /* 0x000000c012197836 */ /* 0x000fce0000000000 */
.L_x_298:
[----:B------:R-:W0:Y:S01]  /*a770*/  S2R R14, SR_CgaCtaId ;  /* 0x00000000000e7919 */ /* 0x000e220000008800 */
[----:B------:R-:W-:Y:S01]  /*a780*/  MOV R7, 0x400 ;  /* 0x0000040000077802 */ /* 0x000fe20000000f00 */
[----:B------:R-:W1:Y:S03]  /*a790*/  @!P2 LDC R9, c[0x0][0x500] ;  /* 0x00014000ff09ab82 */ /* 0x000e660000000800 */
[----:B0-----:R-:W-:Y:S02]  /*a7a0*/  LEA R21, R14, R7, 0x18 ;  /* 0x000000070e157211 */ /* 0x001fe400078ec0ff */
[----:B------:R-:W-:-:S03]  /*a7b0*/  SHF.L.U32 R7, R5, 0x1f, RZ ;  /* 0x0000001f05077819 */ /* 0x000fc600000006ff */
[----:B------:R-:W-:-:S04]  /*a7c0*/  IMAD R14, R6, 0x8, R21 ;  /* 0x00000008060e7824 */ /* 0x000fc800078e0215 */
[----:B------:R-:W0:Y:S02]  /*a7d0*/  SYNCS.PHASECHK.TRANS64.TRYWAIT P1, [R14+URZ+0x48], R7 ;  /* 0x000048070e0075a7 */ /* 0x000e24000802017f */
[----:B01----:R-:W-:Y:S05]  /*a7e0*/  @!P1 BRA `(.L_x_295) ;  /* 0x0000001000789947 */ /* 0x003fea0003800000 */
.L_x_320:
[----:B0-----:R-:W-:Y:S01]  /*a7f0*/  PRMT R7, R11, 0x9910, RZ ;  /* 0x000099100b077816 */ /* 0x001fe200000000ff */
[----:B------:R0:W-:Y:S03]  /*a800*/  @!P2 SYNCS.ARRIVE.TRANS64 RZ, [R14+URZ], R9 ;  /* 0x000000090effa9a7 */ /* 0x0001e6000800003f */
[----:B------:R-:W-:-:S13]  /*a810*/  ISETP.NE.AND P1, PT, R7, 0x2, PT ;  /* 0x000000020700780c */ /* 0x000fda0003f25270 */
[----:B0-----:R-:W-:Y:S05]  /*a820*/  @P1 BRA `(.L_x_296) ;  /* 0x0000000000041947 */ /* 0x001fea0003800000 */
[----:B------:R-:W-:Y:S01]  /*a830*/  BPT.TRAP 0x1 ;  /* 0x000000040000795c */ /* 0x000fe20000300000 */
.L_x_296:
[----:B------:R-:W-:Y:S05]  /*a840*/  @P0 BRA `(.L_x_297) ;  /* 0x0000000000040947 */ /* 0x000fea0003800000 */
[----:B------:R-:W-:Y:S01]  /*a850*/  BPT.TRAP 0x1 ;  /* 0x000000040000795c */ /* 0x000fe20000300000 */
.L_x_297:
[----:B------:R-:W-:Y:S01]  /*a860*/  R2UR UR13, R21 ;  /* 0x00000000150d72ca */ /* 0x000fe200000e0000 */
[C---:B------:R-:W-:Y:S01]  /*a870*/  IMAD R21, R6.reuse, 0x2000, R21 ;  /* 0x0000200006157824 */ /* 0x040fe200078e0215 */
[----:B------:R-:W-:Y:S01]  /*a880*/  R2UR UR23, R6 ;  /* 0x00000000061772ca */ /* 0x000fe200000e0000 */
[----:B------:R-:W-:Y:S01]  /*a890*/  UIADD3 UR6, UP0, UR30, 0xf0, URZ ;  /* 0x000000f01e067890 */ /* 0x000fe2000ff1e03f */
[----:B------:R-:W-:Y:S01]  /*a8a0*/  R2UR UR9, R14 ;  /* 0x000000000e0972ca */ /* 0x000fe200000e0000 */
[----:B------:R-:W-:Y:S01]  /*a8b0*/  UIADD3 UR14, UP1, UR30, 0x1f0, URZ ;  /* 0x000001f01e0e7890 */ /* 0x000fe2000ff3e03f */
[----:B------:R-:W-:Y:S01]  /*a8c0*/  R2UR UR8, R21 ;  /* 0x00000000150872ca */ /* 0x000fe200000e0000 */
[----:B------:R-:W-:Y:S01]  /*a8d0*/  UIADD3.X UR7, URZ, UR31, URZ, UP0, !UPT ;  /* 0x0000001f3f077290 */ /* 0x000fe200087fe43f */
[----:B------:R-:W-:Y:S01]  /*a8e0*/  R2UR UR10, R15 ;  /* 0x000000000f0a72ca */ /* 0x000fe200000e0000 */
[----:B------:R-:W-:Y:S01]  /*a8f0*/  UMOV UR16, 0x0 ;  /* 0x0000000000107882 */ /* 0x000fe20000000000 */
[----:B------:R-:W-:Y:S01]  /*a900*/  R2UR UR11, R20 ;  /* 0x00000000140b72ca */ /* 0x000fe200000e0000 */
[----:B------:R-:W-:Y:S01]  /*a910*/  UMOV UR17, 0x10000000 ;  /* 0x1000000000117882 */ /* 0x000fe20000000000 */
[----:B------:R-:W-:Y:S01]  /*a920*/  R2UR UR12, R8 ;  /* 0x00000000080c72ca */ /* 0x000fe200000e0000 */
[----:B------:R-:W-:Y:S01]  /*a930*/  UIADD3 UR13, UR13, 0x12180, URZ ;  /* 0x000121800d0d7890 */ /* 0x000fe2000fffe03f */
[----:B------:R-:W-:Y:S01]  /*a940*/  R2UR UR22, R22 ;  /* 0x00000000161672ca */ /* 0x000fe200000e0000 */
[----:B------:R-:W-:Y:S01]  /*a950*/  UIADD3.X UR15, URZ, UR31, URZ, UP1, !UPT ;  /* 0x0000001f3f0f7290 */ /* 0x000fe20008ffe43f */
[----:B------:R-:W-:Y:S01]  /*a960*/  R2UR UR24, R18 ;  /* 0x00000000121872ca */ /* 0x000fe200000e0000 */
[----:B------:R-:W-:Y:S01]  /*a970*/  ULEA UR13, UR23, UR13, 0xe ;  /* 0x0000000d170d7291 */ /* 0x000fe2000f8e703f */
[----:B------:R-:W-:Y:S01]  /*a980*/  R2UR UR25, R23 ;  /* 0x00000000171972ca */ /* 0x000fe200000e0000 */
[----:B------:R-:W-:Y:S01]  /*a990*/  UIADD3 UR19, UR8, 0x180, URZ ;  /* 0x0000018008137890 */ /* 0x000fe2000fffe03f */
[----:B------:R-:W-:Y:S01]  /*a9a0*/  R2UR UR28, R24 ;  /* 0x00000000181c72ca */ /* 0x000fe200000e0000 */
[----:B------:R-:W-:Y:S01]  /*a9b0*/  UIADD3 UR20, UR8, 0x1180, URZ ;  /* 0x0000118008147890 */ /* 0x000fe2000fffe03f */
[----:B------:R-:W-:-:S02]  /*a9c0*/  VIADD R4, R4, 0xffffffff ;  /* 0xffffffff04047836 */ /* 0x000fc40000000000 */
[----:B------:R-:W-:Y:S02]  /*a9d0*/  VIADD R6, R6, 0x1 ;  /* 0x0000000106067836 */ /* 0x000fe40000000000 */
[----:B------:R-:W-:Y:S01]  /*a9e0*/  UMOV UR8, UR19 ;  /* 0x0000001300087c82 */ /* 0x000fe20008000000 */
[----:B------:R-:W-:Y:S01]  /*a9f0*/  UIADD3 UR19, UR13, 0x1000, URZ ;  /* 0x000010000d137890 */ /* 0x000fe2000fffe03f */
[----:B------:R0:W-:Y:S01]  /*aa00*/  UTMALDG.3D [UR8], [UR6], desc[UR16] ;  /* 0x00001008060075b4 */ /* 0x0001e20008011000 */
[----:B------:R-:W-:Y:S01]  /*aa10*/  ISETP.GT.AND P3, PT, R4, 0x1, PT ;  /* 0x000000010400780c */ /* 0x000fe20003f64270 */
[----:B------:R-:W-:Y:S01]  /*aa20*/  VIADD R20, R20, 0x20 ;  /* 0x0000002014147836 */ /* 0x000fe20000000000 */
[----:B------:R-:W-:-:S04]  /*aa30*/  ISETP.NE.AND P1, PT, R6, 0x9, PT ;  /* 0x000000090600780c */ /* 0x000fc80003f25270 */
[----:B------:R-:W-:Y:S02]  /*aa40*/  SEL R14, RZ, 0x1, P1 ;  /* 0x00000001ff0e7807 */ /* 0x000fe40000800000 */
[----:B------:R-:W-:Y:S02]  /*aa50*/  SEL R6, R6, RZ, P1 ;  /* 0x000000ff06067207 */ /* 0x000fe40000800000 */
[----:B------:R-:W-:Y:S01]  /*aa60*/  LOP3.LUT R5, R5, R14, RZ, 0x3c, !PT ;  /* 0x0000000e05057212 */ /* 0x000fe200078e3cff */
[----:B0-----:R-:W-:Y:S01]  /*aa70*/  UMOV UR10, UR22 ;  /* 0x00000016000a7c82 */ /* 0x001fe20008000000 */
[----:B------:R-:W-:Y:S01]  /*aa80*/  R2UR UR22, R25 ;  /* 0x00000000191672ca */ /* 0x000fe200000e0000 */
[----:B------:R-:W-:Y:S01]  /*aa90*/  UMOV UR8, UR20 ;  /* 0x0000001400087c82 */ /* 0x000fe20008000000 */
[----:B------:R-:W-:Y:S01]  /*aaa0*/  UIADD3 UR20, UR13, 0x2000, URZ ;  /* 0x000020000d147890 */ /* 0x000fe2000fffe03f */
[----:B------:R0:W-:Y:S02]  /*aab0*/  UTMALDG.3D [UR8], [UR6], desc[UR16] ;  /* 0x00001008060075b4 */ /* 0x0001e40008011000 */
[----:B0-----:R-:W-:Y:S01]  /*aac0*/  UMOV UR8, UR13 ;  /* 0x0000000d00087c82 */ /* 0x001fe20008000000 */
[----:B------:R-:W-:Y:S01]  /*aad0*/  UMOV UR10, UR24 ;  /* 0x00000018000a7c82 */ /* 0x000fe20008000000 */
[----:B------:R-:W-:Y:S01]  /*aae0*/  UIADD3 UR13, UR13, 0x3000, URZ ;  /* 0x000030000d0d7890 */ /* 0x000fe2000fffe03f */
[----:B------:R0:W-:Y:S02]  /*aaf0*/  UTMALDG.3D [UR8], [UR14], desc[UR16] ;  /* 0x000010080e0075b4 */ /* 0x0001e40008011000 */
[----:B0-----:R-:W-:Y:S01]  /*ab00*/  UMOV UR8, UR19 ;  /* 0x0000001300087c82 */ /* 0x001fe20008000000 */
[----:B------:R-:W-:-:S02]  /*ab10*/  UMOV UR10, UR25 ;  /* 0x00000019000a7c82 */ /* 0x000fc40008000000 */
[----:B------:R0:W-:Y:S02]  /*ab20*/  UTMALDG.3D [UR8], [UR14], desc[UR16] ;  /* 0x000010080e0075b4 */ /* 0x0001e40008011000 */
[----:B0-----:R-:W-:Y:S01]  /*ab30*/  UMOV UR8, UR20 ;  /* 0x0000001400087c82 */ /* 0x001fe20008000000 */
[----:B------:R-:W-:Y:S02]  /*ab40*/  UMOV UR10, UR28 ;  /* 0x0000001c000a7c82 */ /* 0x000fe40008000000 */
[----:B------:R0:W-:Y:S02]  /*ab50*/  UTMALDG.3D [UR8], [UR14], desc[UR16] ;  /* 0x000010080e0075b4 */ /* 0x0001e40008011000 */
[----:B0-----:R-:W-:Y:S01]  /*ab60*/  UMOV UR8, UR13 ;  /* 0x0000000d00087c82 */ /* 0x001fe20008000000 */
[----:B------:R-:W-:Y:S02]  /*ab70*/  UMOV UR10, UR22 ;  /* 0x00000016000a7c82 */ /* 0x000fe40008000000 */
[----:B------:R0:W-:Y:S02]  /*ab80*/  UTMALDG.3D [UR8], [UR14], desc[UR16] ;  /* 0x000010080e0075b4 */ /* 0x0001e40008011000 */
[----:B0-----:R-:W-:Y:S05]  /*ab90*/  @P3 BRA `(.L_x_298) ;  /* 0xfffffff800f43947 */ /* 0x001fea000383ffff */
.L_x_294:
[----:B------:R-:W-:Y:S05]  /*aba0*/  BSYNC B1 ;  /* 0x0000000000017941 */ /* 0x000fea0003800000 */
.L_x_293:
[----:B------:R-:W-:Y:S01]  /*abb0*/  LOP3.LUT P3, RZ, R13, 0xff, RZ, 0xc0, !PT ;  /* 0x000000ff0dff7812 */ /* 0x000fe2000786c0ff */
[----:B------:R-:W-:Y:S01]  /*abc0*/  IMAD.IADD R12, R3, 0x1, R12 ;  /* 0x00000001030c7824 */ /* 0x000fe200078e020c */
[----:B------:R-:W-:Y:S01]  /*abd0*/  IADD3 R16, P4, R16, UR26, RZ ;  /* 0x0000001a10107c10 */ /* 0x000fe2000ff9e0ff */
[----:B------:R-:W-:Y:S01]  /*abe0*/  ULDC.64 UR6, c[0x0][0x650] ;  /* 0x0001940000067ab9 */ /* 0x000fe20000000a00 */
[----:B------:R-:W-:Y:S01]  /*abf0*/  BSSY B1, `(.L_x_299) ;  /* 0x000006a000017945 */ /* 0x000fe20003800000 */
[----:B------:R-:W-:Y:S01]  /*ac00*/  IMAD.MOV.U32 R9, RZ, RZ, -0x1 ;  /* 0xffffffffff097424 */ /* 0x000fe200078e00ff */
[----:B------:R-:W-:Y:S01]  /*ac10*/  ISETP.GT.U32.AND P1, PT, R12, 0x8, PT ;  /* 0x000000080c00780c */ /* 0x000fe20003f24070 */
[----:B------:R-:W-:Y:S01]  /*ac20*/  IMAD.MOV.U32 R8, RZ, RZ, -0x1 ;  /* 0xffffffffff087424 */ /* 0x000fe200078e00ff */
[----:B------:R-:W-:Y:S02]  /*ac30*/  IADD3.X R17, R17, UR18, RZ, P4, !PT ;  /* 0x0000001211117c10 */ /* 0x000fe4000a7fe4ff */
[----:B------:R-:W-:-:S02]  /*ac40*/  ISETP.LT.U32.AND P1, PT, R3, 0x9, P1 ;  /* 0x000000090300780c */ /* 0x000fc40000f21070 */
[----:B------:R-:W-:Y:S01]  /*ac50*/  PRMT R13, RZ, 0x7610, R13 ;  /* 0x00007610ff0d7816 */ /* 0x000fe2000000000d */
[----:B------:R-:W0:Y:S01]  /*ac60*/  @P3 S2R R5, SR_CgaCtaId ;  /* 0x0000000000053919 */ /* 0x000e220000008800 */
[----:B------:R-:W-:-:S04]  /*ac70*/  @P3 MOV R4, 0x400 ;  /* 0x0000040000043802 */ /* 0x000fc80000000f00 */
[----:B0-----:R-:W-:Y:S01]  /*ac80*/  @P3 LEA R6, R5, R4, 0x18 ;  /* 0x0000000405063211 */ /* 0x001fe200078ec0ff */
[----:B------:R-:W-:-:S03]  /*ac90*/  IMAD.WIDE.U32 R4, R12, 0x38e38e39, RZ ;  /* 0x38e38e390c047825 */ /* 0x000fc600078e00ff */
[----:B------:R0:W-:Y:S01]  /*aca0*/  @P3 SYNCS.ARRIVE.TRANS64.A1T0 RZ, [R6+URZ+0xa8], RZ ;  /* 0x0000a8ff06ff39a7 */ /* 0x0001e2000810003f */
[----:B------:R-:W-:Y:S02]  /*acb0*/  ISETP.GE.U32.AND P3, PT, R3, 0x9, PT ;  /* 0x000000090300780c */ /* 0x000fe40003f66070 */
[----:B------:R-:W-:Y:S02]  /*acc0*/  SHF.R.U32.HI R7, RZ, 0x1, R5 ;  /* 0x00000001ff077819 */ /* 0x000fe40000011605 */
[----:B------:R-:W-:Y:S02]  /*acd0*/  SEL R5, RZ, 0x1, !P1 ;  /* 0x00000001ff057807 */ /* 0x000fe40004800000 */
[----:B------:R-:W-:Y:S01]  /*ace0*/  ISETP.GE.U32.AND P1, PT, R16, UR6, PT ;  /* 0x0000000610007c0c */ /* 0x000fe2000bf26070 */
[----:B------:R-:W-:Y:S01]  /*acf0*/  IMAD R12, R7, -0x9, R12 ;  /* 0xfffffff7070c7824 */ /* 0x000fe200078e020c */
[----:B------:R-:W-:Y:S02]  /*ad00*/  LOP3.LUT R0, R0, R5, RZ, 0x3c, !PT ;  /* 0x0000000500007212 */ /* 0x000fe400078e3cff */
[----:B------:R-:W-:-:S02]  /*ad10*/  ISETP.GE.U32.AND.EX P1, PT, R17, UR7, PT, P1 ;  /* 0x0000000711007c0c */ /* 0x000fc4000bf26110 */
[----:B------:R-:W-:Y:S02]  /*ad20*/  PRMT R4, RZ, 0x7610, R4 ;  /* 0x00007610ff047816 */ /* 0x000fe40000000004 */
[----:B------:R-:W-:Y:S01]  /*ad30*/  @P3 LOP3.LUT R0, R0, 0x1, R7, 0x78, !PT ;  /* 0x0000000100003812 */ /* 0x000fe200078e7807 */
[----:B------:R-:W-:-:S08]  /*ad40*/  IMAD.MOV.U32 R7, RZ, RZ, -0x1 ;  /* 0xffffffffff077424 */ /* 0x000fd000078e00ff */
[----:B0-----:R-:W-:Y:S05]  /*ad50*/  @P1 BRA `(.L_x_300) ;  /* 0x00000004004c1947 */ /* 0x001fea0003800000 */
[----:B------:R-:W-:Y:S01]  /*ad60*/  ULDC.64 UR6, c[0x0][0x628] ;  /* 0x00018a0000067ab9 */ /* 0x000fe20000000a00 */
[----:B------:R-:W0:Y:S01]  /*ad70*/  S2R R15, SR_CTAID.X ;  /* 0x00000000000f7919 */ /* 0x000e220000002500 */
[----:B------:R-:W-:Y:S01]  /*ad80*/  ISETP.NE.U32.AND P1, PT, RZ, UR6, PT ;  /* 0x00000006ff007c0c */ /* 0x000fe2000bf25070 */
[----:B------:R-:W-:Y:S01]  /*ad90*/  ULDC UR9, c[0x0][0x630] ;  /* 0x00018c0000097ab9 */ /* 0x000fe20000000800 */
[----:B------:R-:W-:Y:S01]  /*ada0*/  IMAD.MOV.U32 R4, RZ, RZ, R16 ;  /* 0x000000ffff047224 */ /* 0x000fe200078e0010 */
[----:B------:R-:W1:Y:S01]  /*adb0*/  S2R R14, SR_CTAID.Y ;  /* 0x00000000000e7919 */ /* 0x000e620000002600 */
[----:B------:R-:W-:Y:S01]  /*adc0*/  ISETP.NE.AND.EX P1, PT, RZ, UR7, PT, P1 ;  /* 0x00000007ff007c0c */ /* 0x000fe2000bf25310 */
[----:B------:R-:W-:-:S12]  /*add0*/  IMAD.MOV.U32 R5, RZ, RZ, R17 ;  /* 0x000000ffff057224 */ /* 0x000fd800078e0011 */
[----:B------:R-:W-:Y:S05]  /*ade0*/  @!P1 BRA `(.L_x_301) ;  /* 0x0000000000289947 */ /* 0x000fea0003800000 */
[----:B------:R-:W-:Y:S02]  /*adf0*/  ULDC UR8, c[0x0][0x634] ;  /* 0x00018d0000087ab9 */ /* 0x000fe40000000800 */
[----:B------:R-:W-:-:S05]  /*ae00*/  IADD3 R9, P1, R16, UR8, RZ ;  /* 0x0000000810097c10 */ /* 0x000fca000ff3e0ff */
[----:B------:R-:W-:-:S04]  /*ae10*/  IMAD.X R21, RZ, RZ, R17, P1 ;  /* 0x000000ffff157224 */ /* 0x000fc800008e0611 */
[----:B------:R-:W-:-:S04]  /*ae20*/  IMAD.WIDE.U32 R6, R21, UR6, RZ ;  /* 0x0000000615067c25 */ /* 0x000fc8000f8e00ff */
[----:B------:R-:W-:-:S04]  /*ae30*/  IMAD.WIDE.U32 R6, P1, R9, UR7, R6 ;  /* 0x0000000709067c25 */ /* 0x000fc8000f820006 */
[----:B------:R-:W-:-:S04]  /*ae40*/  IMAD.WIDE.U32 R8, R9, UR6, RZ ;  /* 0x0000000609087c25 */ /* 0x000fc8000f8e00ff */
[----:B------:R-:W-:Y:S01]  /*ae50*/  IMAD.X R5, RZ, RZ, RZ, P1 ;  /* 0x000000ffff057224 */ /* 0x000fe200008e06ff */
[----:B------:R-:W-:Y:S01]  /*ae60*/  IADD3 RZ, P1, R9, R6, RZ ;  /* 0x0000000609ff7210 */ /* 0x000fe20007f3e0ff */
[----:B------:R-:W-:-:S04]  /*ae70*/  IMAD.MOV.U32 R4, RZ, RZ, R7 ;  /* 0x000000ffff047224 */ /* 0x000fc800078e0007 */
[----:B------:R-:W-:-:S08]  /*ae80*/  IMAD.WIDE.U32.X R4, R21, UR7, R4, P1 ;  /* 0x0000000715047c25 */ /* 0x000fd000088e0404 */
.L_x_301:
[--C-:B------:R-:W-:Y:S01]  /*ae90*/  SHF.R.U64 R8, R4, UR9, R5.reuse ;  /* 0x0000000904087c19 */ /* 0x100fe20008001205 */
[----:B------:R-:W-:Y:S01]  /*aea0*/  ULDC.64 UR6, c[0x0][0x620] ;  /* 0x0001880000067ab9 */ /* 0x000fe20000000a00 */
[----:B------:R-:W-:Y:S01]  /*aeb0*/  SHF.R.U32.HI R4, RZ, UR9, R5 ;  /* 0x00000009ff047c19 */ /* 0x000fe20008011605 */
[----:B------:R-:W2:Y:S01]  /*aec0*/  LDC R24, c[0x0][0x144] ;  /* 0x00005100ff187b82 */ /* 0x000ea20000000800 */
[----:B------:R-:W-:Y:S01]  /*aed0*/  IADD3 R7, P1, RZ, -R8, RZ ;  /* 0x80000008ff077210 */ /* 0x000fe20007f3e0ff */
[----:B------:R-:W-:Y:S01]  /*aee0*/  ULDC.64 UR10, c[0x0][0x640] ;  /* 0x00019000000a7ab9 */ /* 0x000fe20000000a00 */
[----:B0-----:R-:W-:Y:S01]  /*aef0*/  I2FP.F32.U32 R9, R15 ;  /* 0x0000000f00097245 */ /* 0x001fe20000201000 */
[----:B------:R-:W-:Y:S02]  /*af00*/  ULDC UR8, c[0x0][0x608] ;  /* 0x0001820000087ab9 */ /* 0x000fe40000000800 */
[----:B------:R-:W-:Y:S01]  /*af10*/  IMAD.X R4, RZ, RZ, ~R4, P1 ;  /* 0x000000ffff047224 */ /* 0x000fe200008e0e04 */
[----:B------:R-:W-:Y:S01]  /*af20*/  ISETP.NE.U32.AND P1, PT, RZ, UR10, PT ;  /* 0x0000000aff007c0c */ /* 0x000fe2000bf25070 */
[----:B------:R-:W0:Y:S02]  /*af30*/  LDC R21, c[0x0][0x148] ;  /* 0x00005200ff157b82 */ /* 0x000e240000000800 */
[----:B------:R-:W-:Y:S01]  /*af40*/  IMAD R6, R4, UR6, RZ ;  /* 0x0000000604067c24 */ /* 0x000fe2000f8e02ff */
[----:B------:R-:W-:Y:S01]  /*af50*/  ISETP.NE.AND.EX P1, PT, RZ, UR11, PT, P1 ;  /* 0x0000000bff007c0c */ /* 0x000fe2000bf25310 */
[----:B------:R-:W-:Y:S01]  /*af60*/  IMAD.WIDE.U32 R4, R7, UR6, R16 ;  /* 0x0000000607047c25 */ /* 0x000fe2000f8e0010 */
[----:B------:R-:W-:-:S03]  /*af70*/  ULDC UR6, c[0x0][0x150] ;  /* 0x0000540000067ab9 */ /* 0x000fc60000000800 */
[----:B------:R-:W-:Y:S02]  /*af80*/  IMAD R7, R7, UR7, R6 ;  /* 0x0000000707077c24 */ /* 0x000fe4000f8e0206 */
[----:B------:R-:W-:Y:S01]  /*af90*/  FMUL R6, R9, UR6 ;  /* 0x0000000609067c20 */ /* 0x000fe20008400000 */
[----:B------:R-:W-:Y:S01]  /*afa0*/  ULDC UR6, c[0x0][0x618] ;  /* 0x0001860000067ab9 */ /* 0x000fe20000000800 */
[----:B------:R-:W-:Y:S01]  /*afb0*/  ULDC UR7, c[0x0][0x154] ;  /* 0x0000550000077ab9 */ /* 0x000fe20000000800 */
[----:B------:R-:W-:-:S03]  /*afc0*/  IMAD.IADD R5, R5, 0x1, R7 ;  /* 0x0000000105057824 */ /* 0x000fc600078e0207 */
[----:B------:R-:W3:Y:S02]  /*afd0*/  F2I.U32.TRUNC.NTZ R6, R6 ;  /* 0x0000000600067305 */ /* 0x000ee4000020f000 */
[----:B------:R-:W-:Y:S02]  /*afe0*/  SHF.R.U64 R9, R4, UR6, R5 ;  /* 0x0000000604097c19 */ /* 0x000fe40008001205 */
[----:B-1----:R-:W-:-:S05]  /*aff0*/  I2FP.F32.U32 R4, R14 ;  /* 0x0000000e00047245 */ /* 0x002fca0000201000 */
[----:B------:R-:W-:Y:S01]  /*b000*/  FMUL R22, R4, UR7 ;  /* 0x0000000704167c20 */ /* 0x000fe20008400000 */
[----:B------:R-:W-:Y:S01]  /*b010*/  SHF.R.U32.HI R4, RZ, UR6, R5 ;  /* 0x00000006ff047c19 */ /* 0x000fe20008011605 */
[----:B------:R-:W-:-:S03]  /*b020*/  ULDC UR6, c[0x0][0x658] ;  /* 0x0001960000067ab9 */ /* 0x000fc60000000800 */
[--C-:B------:R-:W-:Y:S01]  /*b030*/  SHF.R.U64 R20, R9, UR8, R4.reuse ;  /* 0x0000000809147c19 */ /* 0x100fe20008001204 */
[----:B------:R-:W1:Y:S01]  /*b040*/  F2I.U32.TRUNC.NTZ R22, R22 ;  /* 0x0000001600167305 */ /* 0x000e62000020f000 */
[----:B------:R-:W-:Y:S01]  /*b050*/  SHF.R.U32.HI R5, RZ, UR8, R4 ;  /* 0x00000008ff057c19 */ /* 0x000fe20008011604 */
[----:B---3--:R-:W-:-:S03]  /*b060*/  IMAD.MOV R6, RZ, RZ, -R6 ;  /* 0x000000ffff067224 */ /* 0x008fc600078e0a06 */
[----:B------:R-:W-:Y:S01]  /*b070*/  SHF.R.U64 R18, R20, UR6, R5 ;  /* 0x0000000614127c19 */ /* 0x000fe20008001205 */
[----:B--2---:R-:W-:Y:S01]  /*b080*/  IMAD R15, R24, R6, R15 ;  /* 0x00000006180f7224 */ /* 0x004fe200078e020f */
[----:B------:R-:W-:-:S03]  /*b090*/  SHF.R.U32.HI R23, RZ, UR6, R5 ;  /* 0x00000006ff177c19 */ /* 0x000fc60008011605 */
[----:B------:R-:W-:Y:S02]  /*b0a0*/  IMAD.MOV.U32 R4, RZ, RZ, R18 ;  /* 0x000000ffff047224 */ /* 0x000fe400078e0012 */
[----:B------:R-:W-:Y:S01]  /*b0b0*/  IMAD.MOV.U32 R5, RZ, RZ, R23 ;  /* 0x000000ffff057224 */ /* 0x000fe200078e0017 */
[----:B-1----:R-:W-:Y:S06]  /*b0c0*/  @!P1 BRA `(.L_x_302) ;  /* 0x0000000000289947 */ /* 0x002fec0003800000 */
[----:B------:R-:W-:Y:S02]  /*b0d0*/  ULDC UR6, c[0x0][0x64c] ;  /* 0x0001930000067ab9 */ /* 0x000fe40000000800 */
[----:B------:R-:W-:-:S05]  /*b0e0*/  IADD3 R5, P1, R18, UR6, RZ ;  /* 0x0000000612057c10 */ /* 0x000fca000ff3e0ff */
[----:B------:R-:W-:-:S04]  /*b0f0*/  IMAD.X R23, RZ, RZ, R23, P1 ;  /* 0x000000ffff177224 */ /* 0x000fc800008e0617 */
[----:B------:R-:W-:-:S04]  /*b100*/  IMAD.WIDE.U32 R6, R23, UR10, RZ ;  /* 0x0000000a17067c25 */ /* 0x000fc8000f8e00ff */
[----:B------:R-:W-:-:S04]  /*b110*/  IMAD.WIDE.U32 R6, P1, R5, UR11, R6 ;  /* 0x0000000b05067c25 */ /* 0x000fc8000f820006 */
[----:B------:R-:W-:-:S04]  /*b120*/  IMAD.WIDE.U32 R4, R5, UR10, RZ ;  /* 0x0000000a05047c25 */ /* 0x000fc8000f8e00ff */
[----:B------:R-:W-:Y:S01]  /*b130*/  IMAD.MOV.U32 R4, RZ, RZ, R7 ;  /* 0x000000ffff047224 */ /* 0x000fe200078e0007 */
[----:B------:R-:W-:Y:S01]  /*b140*/  IADD3 RZ, P3, R5, R6, RZ ;  /* 0x0000000605ff7210 */ /* 0x000fe20007f7e0ff */
[----:B------:R-:W-:-:S04]  /*b150*/  IMAD.X R5, RZ, RZ, RZ, P1 ;  /* 0x000000ffff057224 */ /* 0x000fc800008e06ff */
[----:B------:R-:W-:-:S08]  /*b160*/  IMAD.WIDE.U32.X R4, R23, UR11, R4, P3 ;  /* 0x0000000b17047c25 */ /* 0x000fd000098e0404 */
.L_x_302:
[----:B------:R-:W-:Y:S01]  /*b170*/  ISETP.NE.AND P1, PT, R2, 0x1, PT ;  /* 0x000000010200780c */ /* 0x000fe20003f25270 */
[----:B------:R-:W-:Y:S01]  /*b180*/  ULDC UR6, c[0x0][0x648] ;  /* 0x0001920000067ab9 */ /* 0x000fe20000000800 */
[----:B------:R-:W-:Y:S01]  /*b190*/  LOP3.LUT R20, R20, UR21, RZ, 0xc0, !PT ;  /* 0x0000001514147c12 */ /* 0x000fe2000f8ec0ff */
[----:B------:R-:W-:Y:S01]  /*b1a0*/  IMAD.MOV R22, RZ, RZ, -R22 ;  /* 0x000000ffff167224 */ /* 0x000fe200078e0a16 */
[----:B------:R-:W-:Y:S01]  /*b1b0*/  SHF.R.U64 R5, R4, UR6, R5 ;  /* 0x0000000604057c19 */ /* 0x000fe20008001205 */
[----:B------:R-:W-:Y:S01]  /*b1c0*/  ULDC UR6, c[0x0][0x638] ;  /* 0x00018e0000067ab9 */ /* 0x000fe20000000800 */
[----:B------:R-:W-:Y:S01]  /*b1d0*/  LOP3.LUT R9, R9, UR4, RZ, 0xc0, !PT ;  /* 0x0000000409097c12 */ /* 0x000fe2000f8ec0ff */
[----:B------:R-:W-:Y:S01]  /*b1e0*/  ULDC UR7, c[0x0][0x610] ;  /* 0x0001840000077ab9 */ /* 0x000fe20000000800 */
[----:B------:R-:W-:Y:S02]  /*b1f0*/  IMAD.MOV.U32 R4, RZ, RZ, 0x1 ;  /* 0x00000001ff047424 */ /* 0x000fe400078e00ff */
[----:B------:R-:W-:-:S02]  /*b200*/  IMAD.MOV R7, RZ, RZ, -R5 ;  /* 0x000000ffff077224 */ /* 0x000fc400078e0a05 */
[----:B------:R-:W-:Y:S02]  /*b210*/  IMAD R20, R5, UR5, R20 ;  /* 0x0000000505147c24 */ /* 0x000fe4000f8e0214 */
[----:B0-----:R-:W-:Y:S02]  /*b220*/  @P1 IMAD R15, R21, R22, R14 ;  /* 0x00000016150f1224 */ /* 0x001fe400078e020e */
[----:B------:R-:W-:Y:S01]  /*b230*/  IMAD R18, R7, UR6, R18 ;  /* 0x0000000607127c24 */ /* 0x000fe2000f8e0212 */
[----:B------:R-:W-:Y:S01]  /*b240*/  ULDC UR6, c[0x0][0x600] ;  /* 0x0001800000067ab9 */ /* 0x000fe20000000800 */
[----:B------:R-:W-:Y:S02]  /*b250*/  IMAD R15, R20, UR7, R15 ;  /* 0x00000007140f7c24 */ /* 0x000fe4000f8e020f */
[----:B------:R-:W-:-:S05]  /*b260*/  IMAD R18, R18, UR6, R9 ;  /* 0x0000000612127c24 */ /* 0x000fca000f8e0209 */
[----:B------:R-:W-:Y:S02]  /*b270*/  SEL R9, R18, R15, !P1 ;  /* 0x0000000f12097207 */ /* 0x000fe40004800000 */
[----:B------:R-:W-:-:S07]  /*b280*/  SEL R7, R15, R18, !P1 ;  /* 0x000000120f077207 */ /* 0x000fce0004800000 */
.L_x_300:
[----:B------:R-:W-:Y:S05]  /*b290*/  BSYNC B1 ;  /* 0x0000000000017941 */ /* 0x000fea0003800000 */
.L_x_299:
[----:B------:R-:W-:-:S13]  /*b2a0*/  LOP3.LUT P1, RZ, R4, 0xff, RZ, 0xc0, !PT ;  /* 0x000000ff04ff7812 */ /* 0x000fda000782c0ff */
[----:B------:R-:W-:Y:S05]  /*b2b0*/  @P1 BRA `(.L_x_303) ;  /* 0xfffffff000e41947 */ /* 0x000fea000383ffff */
[----:B------:R-:W-:Y:S05]  /*b2c0*/  BSYNC B0 ;  /* 0x0000000000007941 */ /* 0x000fea0003800000 */
.L_x_291:
[----:B------:R-:W-:-:S03]  /*b2d0*/  UMOV UR6, 0xffffffff ;  /* 0xffffffff00067882 */ /* 0x000fc60000000000 */
[----:B------:R-:W-:Y:S05]  /*b2e0*/  BRA.DIV UR6, `(.L_x_304) ;  /* 0x0000000606cc7947 */ /* 0x000fea000b800000 */
[----:B------:R-:W-:-:S13]  /*b2f0*/  ELECT P6, URZ, PT ;  /* 0x00000000003f782f */ /* 0x000fda00038c0000 */
.L_x_323:
[----:B------:R-:W-:Y:S04]  /*b300*/  BSSY B0, `(.L_x_305) ;  /* 0x0000058000007945 */ /* 0x000fe80003800000 */
[----:B------:R-:W-:Y:S05]  /*b310*/  @!P6 BRA `(.L_x_306) ;  /* 0x000000040058e947 */ /* 0x000fea0003800000 */
[----:B------:R-:W-:-:S04]  /*b320*/  LOP3.LUT R19, R19, 0x2, RZ, 0xfc, !PT ;  /* 0x0000000213137812 */ /* 0x000fc800078efcff */
[----:B------:R-:W-:-:S13]  /*b330*/  ISETP.NE.AND P0, PT, R19, 0x3, PT ;  /* 0x000000031300780c */ /* 0x000fda0003f05270 */
[----:B------:R-:W-:Y:S05]  /*b340*/  @!P0 BRA `(.L_x_307) ;  /* 0x0000000000048947 */ /* 0x000fea0003800000 */
[----:B------:R-:W-:Y:S01]  /*b350*/  BPT.TRAP 0x1 ;  /* 0x000000040000795c */ /* 0x000fe20000300000 */
.L_x_307:
[----:B------:R-:W0:Y:S01]  /*b360*/  S2R R3, SR_CgaCtaId ;  /* 0x0000000000037919 */ /* 0x000e220000008800 */
[----:B------:R-:W-:-:S04]  /*b370*/  MOV R2, 0x400 ;  /* 0x0000040000027802 */ /* 0x000fc80000000f00 */
[----:B0-----:R-:W-:Y:S02]  /*b380*/  LEA R3, R3, R2, 0x18 ;  /* 0x0000000203037211 */ /* 0x001fe400078ec0ff */
[----:B------:R-:W-:-:S03]  /*b390*/  SHF.L.U32 R2, R0, 0x1f, RZ ;  /* 0x0000001f00027819 */ /* 0x000fc600000006ff */
[----:B------:R-:W-:-:S04]  /*b3a0*/  VIADD R3, R3, 0x48 ;  /* 0x0000004803037836 */ /* 0x000fc80000000000 */
[C---:B------:R-:W-:Y:S02]  /*b3b0*/  IMAD R7, R12.reuse, 0x8, R3 ;  /* 0x000000080c077824 */ /* 0x040fe400078e0203 */
[----:B------:R-:W-:Y:S02]  /*b3c0*/  VIADD R12, R12, 0x1 ;  /* 0x000000010c0c7836 */ /* 0x000fe40000000000 */
[----:B------:R-:W0:Y:S03]  /*b3d0*/  SYNCS.PHASECHK.TRANS64.TRYWAIT P0, [R7+URZ], R2 ;  /* 0x00000002070075a7 */ /* 0x000e26000800017f */
[----:B------:R-:W-:-:S04]  /*b3e0*/  ISETP.NE.AND P1, PT, R12, 0x9, PT ;  /* 0x000000090c00780c */ /* 0x000fc80003f25270 */
[----:B------:R-:W-:Y:S02]  /*b3f0*/  SEL R5, RZ, 0x1, P1 ;  /* 0x00000001ff057807 */ /* 0x000fe40000800000 */
[----:B------:R-:W-:Y:S02]  /*b400*/  SEL R12, R12, RZ, P1 ;  /* 0x000000ff0c0c7207 */ /* 0x000fe40000800000 */
[----:B------:R-:W-:-:S03]  /*b410*/  LOP3.LUT R5, R0, R5, RZ, 0x3c, !PT ;  /* 0x0000000500057212 */ /* 0x000fc600078e3cff */
[----:B------:R-:W-:Y:S01]  /*b420*/  IMAD R9, R12, 0x8, R3 ;  /* 0x000000080c097824 */ /* 0x000fe200078e0203 */
[----:B------:R-:W-:Y:S01]  /*b430*/  SHF.L.U32 R4, R5, 0x1f, RZ ;  /* 0x0000001f05047819 */ /* 0x000fe200000006ff */
[----:B0-----:R-:W-:Y:S06]  /*b440*/  @!P0 BRA `(.L_x_308) ;  /* 0x0000000400948947 */ /* 0x001fec0003800000 */
.L_x_324:
[----:B------:R-:W1:Y:S01]  /*b450*/  SYNCS.PHASECHK.TRANS64.TRYWAIT P0, [R9+URZ], R4 ;  /* 0x00000004090075a7 */ /* 0x000e62000800017f */
[----:B------:R-:W-:-:S05]  /*b460*/  VIADD R0, R12, 0x1 ;  /* 0x000000010c007836 */ /* 0x000fca0000000000 */
[----:B------:R-:W-:-:S04]  /*b470*/  ISETP.NE.AND P1, PT, R0, 0x9, PT ;  /* 0x000000090000780c */ /* 0x000fc80003f25270 */
[----:B0-----:R-:W-:Y:S02]  /*b480*/  SEL R2, RZ, 0x1, P1 ;  /* 0x00000001ff027807 */ /* 0x001fe40000800000 */
[----:B------:R-:W-:Y:S02]  /*b490*/  SEL R0, R0, RZ, P1 ;  /* 0x000000ff00007207 */ /* 0x000fe40000800000 */
[----:B------:R-:W-:-:S03]  /*b4a0*/  LOP3.LUT R7, R5, R2, RZ, 0x3c, !PT ;  /* 0x0000000205077212 */ /* 0x000fc600078e3cff */
[----:B------:R-:W-:Y:S01]  /*b4b0*/  IMAD R6, R0, 0x8, R3 ;  /* 0x0000000800067824 */ /* 0x000fe200078e0203 */
[----:B------:R-:W-:Y:S01]  /*b4c0*/  SHF.L.U32 R5, R7, 0x1f, RZ ;  /* 0x0000001f07057819 */ /* 0x000fe200000006ff */
[----:B-1----:R-:W-:Y:S06]  /*b4d0*/  @!P0 BRA `(.L_x_309) ;  /* 0x0000000400848947 */ /* 0x002fec0003800000 */
.L_x_325:
[----:B------:R-:W1:Y:S01]  /*b4e0*/  SYNCS.PHASECHK.TRANS64.TRYWAIT P0, [R6+URZ], R5 ;  /* 0x00000005060075a7 */ /* 0x000e62000800017f */
[----:B------:R-:W-:-:S05]  /*b4f0*/  VIADD R0, R0, 0x1 ;  /* 0x0000000100007836 */ /* 0x000fca0000000000 */
[----:B------:R-:W-:-:S04]  /*b500*/  ISETP.NE.AND P1, PT, R0, 0x9, PT ;  /* 0x000000090000780c */ /* 0x000fc80003f25270 */
[----:B------:R-:W-:Y:S02]  /*b510*/  SEL R2, RZ, 0x1, P1 ;  /* 0x00000001ff027807 */ /* 0x000fe40000800000 */
[----:B------:R-:W-:Y:S02]  /*b520*/  SEL R0, R0, RZ, P1 ;  /* 0x000000ff00007207 */ /* 0x000fe40000800000 */
[----:B------:R-:W-:-:S03]  /*b530*/  LOP3.LUT R7, R7, R2, RZ, 0x3c, !PT ;  /* 0x0000000207077212 */ /* 0x000fc600078e3cff */
[----:B0-----:R-:W-:Y:S01]  /*b540*/  IMAD R9, R0, 0x8, R3 ;  /* 0x0000000800097824 */ /* 0x001fe200078e0203 */
[----:B------:R-:W-:Y:S01]  /*b550*/  SHF.L.U32 R4, R7, 0x1f, RZ ;  /* 0x0000001f07047819 */ /* 0x000fe200000006ff */
[----:B-1----:R-:W-:Y:S06]  /*b560*/  @!P0 BRA `(.L_x_310) ;  /* 0x0000000400748947 */ /* 0x002fec0003800000 */
.L_x_326:
        /* <DEDUP_REMOVED lines=9> */
.L_x_327:
        /* <DEDUP_REMOVED lines=9> */
.L_x_328:
        /* <DEDUP_REMOVED lines=9> */
.L_x_329:
        /* <DEDUP_REMOVED lines=9> */
.L_x_330:
[----:B------:R-:W1:Y:S01]  /*b7b0*/  SYNCS.PHASECHK.TRANS64.TRYWAIT P0, [R9+URZ], R4 ;  /* 0x00000004090075a7 */ /* 0x000e62000800017f */
[----:B------:R-:W-:-:S05]  /*b7c0*/  VIADD R0, R0, 0x1 ;  /* 0x0000000100007836 */ /* 0x000fca0000000000 */
[----:B------:R-:W-:-:S04]  /*b7d0*/  ISETP.NE.AND P1, PT, R0, 0x9, PT ;  /* 0x000000090000780c */ /* 0x000fc80003f25270 */
[----:B------:R-:W-:Y:S02]  /*b7e0*/  SEL R2, RZ, 0x1, P1 ;  /* 0x00000001ff027807 */ /* 0x000fe40000800000 */
[----:B------:R-:W-:Y:S02]  /*b7f0*/  SEL R0, R0, RZ, P1 ;  /* 0x000000ff00007207 */ /* 0x000fe40000800000 */
[----:B------:R-:W-:Y:S01]  /*b800*/  LOP3.LUT R2, R7, R2, RZ, 0x3c, !PT ;  /* 0x0000000207027212 */ /* 0x000fe200078e3cff */
[----:B-1----:R-:W-:Y:S06]  /*b810*/  @!P0 BRA `(.L_x_315) ;  /* 0x00000004002c8947 */ /* 0x002fec0003800000 */
.L_x_331:
[----:B------:R-:W-:Y:S01]  /*b820*/  IMAD R3, R0, 0x8, R3 ;  /* 0x0000000800037824 */ /* 0x000fe200078e0203 */
[----:B------:R-:W-:-:S07]  /*b830*/  SHF.L.U32 R0, R2, 0x1f, RZ ;  /* 0x0000001f02007819 */ /* 0x000fce00000006ff */
.L_x_316:
[----:B--2---:R2:W3:Y:S02]  /*b840*/  SYNCS.PHASECHK.TRANS64.TRYWAIT P0, [R3+URZ], R0 ;  /* 0x00000000030075a7 */ /* 0x0044e4000800017f */
[----:B---3--:R-:W-:Y:S05]  /*b850*/  @!P0 NANOSLEEP.SYNCS 0x989680 ;  /* 0x009896800000895d */ /* 0x008fea0003900000 */
[----:B------:R-:W3:Y:S02]  /*b860*/  @!P0 SYNCS.PHASECHK.TRANS64 P0, [R3+URZ], R0 ;  /* 0x00000000030085a7 */ /* 0x000ee4000800007f */
[----:B---3--:R-:W-:Y:S05]  /*b870*/  @!P0 BRA `(.L_x_316) ;  /* 0xfffffffc00f08947 */ /* 0x008fea000383ffff */
.L_x_306:
[----:B------:R-:W-:Y:S05]  /*b880*/  BSYNC B0 ;  /* 0x0000000000007941 */ /* 0x000fea0003800000 */
.L_x_305:
[----:B------:R-:W-:Y:S05]  /*b890*/  EXIT ;  /* 0x000000000000794d */ /* 0x000fea0003800000 */
.L_x_18:
[----:B---3--:R3:W4:Y:S02]  /*b8a0*/  SYNCS.PHASECHK.TRANS64.TRYWAIT P1, [R3+URZ], R0 ;  /* 0x00000000030075a7 */ /* 0x008724000802017f */
[----:B----4-:R-:W-:Y:S05]  /*b8b0*/  @!P1 NANOSLEEP.SYNCS 0x989680 ;  /* 0x009896800000995d */ /* 0x010fea0003900000 */
[----:B------:R-:W4:Y:S02]  /*b8c0*/  @!P1 SYNCS.PHASECHK.TRANS64 P1, [R3+URZ], R0 ;  /* 0x00000000030095a7 */ /* 0x000f24000802007f */
[----:B----4-:R-:W-:Y:S05]  /*b8d0*/  @!P1 BRA `(.L_x_18) ;  /* 0xfffffffc00f09947 */ /* 0x010fea000383ffff */
[----:B------:R-:W-:Y:S05]  /*b8e0*/  BRA `(.L_x_17) ;  /* 0xffffff58007c7947 */ /* 0x000fea000383ffff */
.L_x_23:
[----:B-1----:R-:W-:-:S04]  /*b8f0*/  IMAD.U32 R4, RZ, RZ, UR4 ;  /* 0x00000004ff047e24 */ /* 0x002fc8000f8e00ff */
[----:B------:R1:W2:Y:S03]  /*b900*/  SYNCS.PHASECHK.TRANS64.TRYWAIT P1, [R4+URZ], R3 ;  /* 0x00000003040075a7 */ /* 0x0002a6000802017f */
[----:B--2---:R-:W-:Y:S05]  /*b910*/  @!P1 NANOSLEEP.SYNCS 0x989680 ;  /* 0x009896800000995d */ /* 0x004fea0003900000 */
[----:B------:R-:W2:Y:S02]  /*b920*/  @!P1 SYNCS.PHASECHK.TRANS64 P1, [R4+URZ], R3 ;  /* 0x00000003040095a7 */ /* 0x000ea4000802007f */
[----:B--2---:R-:W-:Y:S05]  /*b930*/  @!P1 BRA `(.L_x_23) ;  /* 0xfffffffc00ec9947 */ /* 0x004fea000383ffff */
[----:B------:R-:W-:Y:S05]  /*b940*/  BRA `(.L_x_22) ;  /* 0xffffff5c001c7947 */ /* 0x000fea000383ffff */
.L_x_292:
[----:B------:R-:W-:Y:S01]  /*b950*/  BSSY B1, `(.L_x_317) ;  /* 0x0000006000017945 */ /* 0x000fe20003800000 */
[----:B------:R-:W-:-:S07]  /*b960*/  IMAD.MOV.U32 R15, RZ, RZ, -0x1 ;  /* 0xffffffffff0f7424 */ /* 0x000fce00078e00ff */
[----:B------:R-:W-:Y:S05]  /*b970*/  WARPSYNC.COLLECTIVE R15, `(.L_x_318) ;  /* 0x000000000f0c7348 */ /* 0x000fea0003c00000 */
[----:B------:R-:W-:Y:S02]  /*b980*/  ELECT P6, UR62, PT ;  /* 0x00000000003e782f */ /* 0x000fe400038c0000 */
[----:B------:R-:W-:Y:S01]  /*b990*/  MOV R14, UR62 ;  /* 0x0000003e000e7c02 */ /* 0x000fe20008000f00 */
[----:B------:R-:W-:Y:S10]  /*b9a0*/  ENDCOLLECTIVE ;  /* 0x000000000000791b */ /* 0x000ff40003800000 */
.L_x_318:
[----:B------:R-:W-:Y:S05]  /*b9b0*/  BSYNC B1 ;  /* 0x0000000000017941 */ /* 0x000fea0003800000 */
.L_x_317:
[----:B------:R-:W-:Y:S05]  /*b9c0*/  BRA `(.L_x_319) ;  /* 0xffffffec002c7947 */ /* 0x000fea000383ffff */
.L_x_295:
[----:B0-----:R0:W1:Y:S02]  /*b9d0*/  SYNCS.PHASECHK.TRANS64.TRYWAIT P1, [R14+URZ+0x48], R7 ;  /* 0x000048070e0075a7 */ /* 0x001064000802017f */
[----:B-1----:R-:W-:Y:S05]  /*b9e0*/  @!P1 NANOSLEEP.SYNCS 0x989680 ;  /* 0x009896800000995d */ /* 0x002fea0003900000 */
[----:B------:R-:W1:Y:S02]  /*b9f0*/  @!P1 SYNCS.PHASECHK.TRANS64 P1, [R14+URZ+0x48], R7 ;  /* 0x000048070e0095a7 */ /* 0x000e64000802007f */
[----:B-1----:R-:W-:Y:S05]  /*ba00*/  @!P1 BRA `(.L_x_295) ;  /* 0xfffffffc00f09947 */ /* 0x002fea000383ffff */
[----:B------:R-:W-:Y:S05]  /*ba10*/  BRA `(.L_x_320) ;  /* 0xffffffec00747947 */ /* 0x000fea000383ffff */
.L_x_304:
[----:B------:R-:W-:Y:S01]  /*ba20*/  BSSY B0, `(.L_x_321) ;  /* 0x0000006000007945 */ /* 0x000fe20003800000 */
[----:B------:R-:W-:-:S07]  /*ba30*/  IMAD.MOV.U32 R15, RZ, RZ, -0x1 ;  /* 0xffffffffff0f7424 */ /* 0x000fce00078e00ff */
[----:B------:R-:W-:Y:S05]  /*ba40*/  WARPSYNC.COLLECTIVE R15, `(.L_x_322) ;  /* 0x000000000f0c7348 */ /* 0x000fea0003c00000 */
[----:B------:R-:W-:Y:S02]  /*ba50*/  ELECT P6, UR62, PT ;  /* 0x00000000003e782f */ /* 0x000fe400038c0000 */
[----:B------:R-:W-:Y:S01]  /*ba60*/  MOV R14, UR62 ;  /* 0x0000003e000e7c02 */ /* 0x000fe20008000f00 */
[----:B------:R-:W-:Y:S10]  /*ba70*/  ENDCOLLECTIVE ;  /* 0x000000000000791b */ /* 0x000ff40003800000 */
.L_x_322:
[----:B------:R-:W-:Y:S05]  /*ba80*/  BSYNC B0 ;  /* 0x0000000000007941 */ /* 0x000fea0003800000 */
.L_x_321:
[----:B------:R-:W-:Y:S05]  /*ba90*/  BRA `(.L_x_323) ;  /* 0xfffffff800187947 */ /* 0x000fea000383ffff */
.L_x_308:
[----:B0-----:R0:W1:Y:S02]  /*baa0*/  SYNCS.PHASECHK.TRANS64.TRYWAIT P0, [R7+URZ], R2 ;  /* 0x00000002070075a7 */ /* 0x001064000800017f */
[----:B-1----:R-:W-:Y:S05]  /*bab0*/  @!P0 NANOSLEEP.SYNCS 0x989680 ;  /* 0x009896800000895d */ /* 0x002fea0003900000 */
[----:B------:R-:W1:Y:S02]  /*bac0*/  @!P0 SYNCS.PHASECHK.TRANS64 P0, [R7+URZ], R2 ;  /* 0x00000002070085a7 */ /* 0x000e64000800007f */
[----:B-1----:R-:W-:Y:S05]  /*bad0*/  @!P0 BRA `(.L_x_308) ;  /* 0xfffffffc00f08947 */ /* 0x002fea000383ffff */
[----:B------:R-:W-:Y:S05]  /*bae0*/  BRA `(.L_x_324) ;  /* 0xfffffff800587947 */ /* 0x000fea000383ffff */
.L_x_309:
[----:B0-----:R0:W1:Y:S02]  /*baf0*/  SYNCS.PHASECHK.TRANS64.TRYWAIT P0, [R9+URZ], R4 ;  /* 0x00000004090075a7 */ /* 0x001064000800017f */
[----:B-1----:R-:W-:Y:S05]  /*bb00*/  @!P0 NANOSLEEP.SYNCS 0x989680 ;  /* 0x009896800000895d */ /* 0x002fea0003900000 */
[----:B------:R-:W1:Y:S02]  /*bb10*/  @!P0 SYNCS.PHASECHK.TRANS64 P0, [R9+URZ], R4 ;  /* 0x00000004090085a7 */ /* 0x000e64000800007f */
[----:B-1----:R-:W-:Y:S05]  /*bb20*/  @!P0 BRA `(.L_x_309) ;  /* 0xfffffffc00f08947 */ /* 0x002fea000383ffff */
[----:B------:R-:W-:Y:S05]  /*bb30*/  BRA `(.L_x_325) ;  /* 0xfffffff800687947 */ /* 0x000fea000383ffff */
.L_x_310:
[----:B0-----:R0:W1:Y:S02]  /*bb40*/  SYNCS.PHASECHK.TRANS64.TRYWAIT P0, [R6+URZ], R5 ;  /* 0x00000005060075a7 */ /* 0x001064000800017f */
[----:B-1----:R-:W-:Y:S05]  /*bb50*/  @!P0 NANOSLEEP.SYNCS 0x989680 ;  /* 0x009896800000895d */ /* 0x002fea0003900000 */
[----:B------:R-:W1:Y:S02]  /*bb60*/  @!P0 SYNCS.PHASECHK.TRANS64 P0, [R6+URZ], R5 ;  /* 0x00000005060085a7 */ /* 0x000e64000800007f */
[----:B-1----:R-:W-:Y:S05]  /*bb70*/  @!P0 BRA `(.L_x_310) ;  /* 0xfffffffc00f08947 */ /* 0x002fea000383ffff */
[----:B------:R-:W-:Y:S05]  /*bb80*/  BRA `(.L_x_326) ;  /* 0xfffffff800787947 */ /* 0x000fea000383ffff */
.L_x_311:
[----:B0-----:R0:W1:Y:S02]  /*bb90*/  SYNCS.PHASECHK.TRANS64.TRYWAIT P0, [R9+URZ], R4 ;  /* 0x00000004090075a7 */ /* 0x001064000800017f */
[----:B-1----:R-:W-:Y:S05]  /*bba0*/  @!P0 NANOSLEEP.SYNCS 0x989680 ;  /* 0x009896800000895d */ /* 0x002fea0003900000 */
[----:B------:R-:W1:Y:S02]  /*bbb0*/  @!P0 SYNCS.PHASECHK.TRANS64 P0, [R9+URZ], R4 ;  /* 0x00000004090085a7 */ /* 0x000e64000800007f */
[----:B-1----:R-:W-:Y:S05]  /*bbc0*/  @!P0 BRA `(.L_x_311) ;  /* 0xfffffffc00f08947 */ /* 0x002fea000383ffff */
[----:B------:R-:W-:Y:S05]  /*bbd0*/  BRA `(.L_x_327) ;  /* 0xfffffff800887947 */ /* 0x000fea000383ffff */
.L_x_312:
[----:B0-----:R0:W1:Y:S02]  /*bbe0*/  SYNCS.PHASECHK.TRANS64.TRYWAIT P0, [R6+URZ], R5 ;  /* 0x00000005060075a7 */ /* 0x001064000800017f */
[----:B-1----:R-:W-:Y:S05]  /*bbf0*/  @!P0 NANOSLEEP.SYNCS 0x989680 ;  /* 0x009896800000895d */ /* 0x002fea0003900000 */
[----:B------:R-:W1:Y:S02]  /*bc00*/  @!P0 SYNCS.PHASECHK.TRANS64 P0, [R6+URZ], R5 ;  /* 0x00000005060085a7 */ /* 0x000e64000800007f */
[----:B-1----:R-:W-:Y:S05]  /*bc10*/  @!P0 BRA `(.L_x_312) ;  /* 0xfffffffc00f08947 */ /* 0x002fea000383ffff */
[----:B------:R-:W-:Y:S05]  /*bc20*/  BRA `(.L_x_328) ;  /* 0xfffffff800987947 */ /* 0x000fea000383ffff */
.L_x_313:
[----:B0-----:R0:W1:Y:S02]  /*bc30*/  SYNCS.PHASECHK.TRANS64.TRYWAIT P0, [R9+URZ], R4 ;  /* 0x00000004090075a7 */ /* 0x001064000800017f */
[----:B-1----:R-:W-:Y:S05]  /*bc40*/  @!P0 NANOSLEEP.SYNCS 0x989680 ;  /* 0x009896800000895d */ /* 0x002fea0003900000 */
[----:B------:R-:W1:Y:S02]  /*bc50*/  @!P0 SYNCS.PHASECHK.TRANS64 P0, [R9+URZ], R4 ;  /* 0x00000004090085a7 */ /* 0x000e64000800007f */
[----:B-1----:R-:W-:Y:S05]  /*bc60*/  @!P0 BRA `(.L_x_313) ;  /* 0xfffffffc00f08947 */ /* 0x002fea000383ffff */
[----:B------:R-:W-:Y:S05]  /*bc70*/  BRA `(.L_x_329) ;  /* 0xfffffff800a87947 */ /* 0x000fea000383ffff */
.L_x_314:
[----:B0-----:R0:W1:Y:S02]  /*bc80*/  SYNCS.PHASECHK.TRANS64.TRYWAIT P0, [R6+URZ], R5 ;  /* 0x00000005060075a7 */ /* 0x001064000800017f */
[----:B-1----:R-:W-:Y:S05]  /*bc90*/  @!P0 NANOSLEEP.SYNCS 0x989680 ;  /* 0x009896800000895d */ /* 0x002fea0003900000 */
[----:B------:R-:W1:Y:S02]  /*bca0*/  @!P0 SYNCS.PHASECHK.TRANS64 P0, [R6+URZ], R5 ;  /* 0x00000005060085a7 */ /* 0x000e64000800007f */
[----:B-1----:R-:W-:Y:S05]  /*bcb0*/  @!P0 BRA `(.L_x_314) ;  /* 0xfffffffc00f08947 */ /* 0x002fea000383ffff */
[----:B------:R-:W-:Y:S05]  /*bcc0*/  BRA `(.L_x_330) ;  /* 0xfffffff800b87947 */ /* 0x000fea000383ffff */
.L_x_315:
[----:B-1----:R1:W2:Y:S02]  /*bcd0*/  SYNCS.PHASECHK.TRANS64.TRYWAIT P0, [R9+URZ], R4 ;  /* 0x00000004090075a7 */ /* 0x0022a4000800017f */
[----:B--2---:R-:W-:Y:S05]  /*bce0*/  @!P0 NANOSLEEP.SYNCS 0x989680 ;  /* 0x009896800000895d */ /* 0x004fea0003900000 */
[----:B------:R-:W2:Y:S02]  /*bcf0*/  @!P0 SYNCS.PHASECHK.TRANS64 P0, [R9+URZ], R4 ;  /* 0x00000004090085a7 */ /* 0x000ea4000800007f */
[----:B--2---:R-:W-:Y:S05]  /*bd00*/  @!P0 BRA `(.L_x_315) ;  /* 0xfffffffc00f08947 */ /* 0x004fea000383ffff */
[----:B------:R-:W-:Y:S05]  /*bd10*/  BRA `(.L_x_331) ;  /* 0xfffffff800c07947 */ /* 0x000fea000383ffff */
.L_x_332:
[----:B------:R-:W-:-:S00]  /*bd20*/  BRA `(.L_x_332) ;  /* 0xfffffffc00fc7947 */ /* 0x000fc0000383ffff */
[----:B------:R-:W-:-:S00]  /*bd30*/  NOP ;  /* 0x0000000000007918 */ /* 0x000fc00000000000 */
        /* <DEDUP_REMOVED lines=12> */
.L_x_333:


//--------------------- .nv.global.init           --------------------------
	.section	.nv.global.init,"aw",@progbits
.nv.global.init:
	.type		$str$22,@object
	.size		$str$22,($str$23 - $str$22)
$str$22:
        /*0000*/ 	.byte	0x6b, 0x5f, 0x74, 0x69, 0x6c, 0x65, 0x5f, 0x63, 0x6f, 0x75, 0x6e, 0x74, 0x20, 0x3e, 0x3d, 0x20
        /*0010*/ 	.byte	0x31, 0x00
	.type		$str$23,@object
	.size		$str$23,(__unnamed_1 - $str$23)
$str$23:
        /*0012*/ 	.byte	0x2f, 0x74, 0x6d, 0x70, 0x2f, 0x63, 0x75, 0x74, 0x6c, 0x61, 0x73, 0x73, 0x5f, 0x73, 0x77, 0x65
        /*0022*/ 	.byte	0x65, 0x70, 0x5f, 0x73, 0x72, 0x63, 0x2f, 0x69, 0x6e, 0x63, 0x6c, 0x75, 0x64, 0x65, 0x2f, 0x63
        /*0032*/ 	.byte	0x75, 0x74, 0x6c, 0x61, 0x73, 0x73, 0x2f, 0x67, 0x65, 0x6d, 0x6d, 0x2f, 0x63, 0x6f, 0x6c, 0x6c
        /*0042*/ 	.byte	0x65, 0x63, 0x74, 0x69, 0x76, 0x65, 0x2f, 0x73, 0x6d, 0x39, 0x30, 0x5f, 0x6d, 0x6d, 0x61, 0x5f
        /*0052*/ 	.byte	0x74, 0x6d, 0x61, 0x5f, 0x67, 0x6d, 0x6d, 0x61, 0x5f, 0x73, 0x73, 0x5f, 0x77, 0x61, 0x72, 0x70
        /*0062*/ 	.byte	0x73, 0x70, 0x65, 0x63, 0x69, 0x61, 0x6c, 0x69, 0x7a, 0x65, 0x64, 0x2e, 0x68, 0x70, 0x70, 0x00
	.type		__unnamed_1,@object
	.size		__unnamed_1,(.L_0 - __unnamed_1)
__unnamed_1:
        /*0072*/ 	.byte	0x76, 0x6f, 0x69, 0x64, 0x20, 0x63, 0x75, 0x74, 0x6c, 0x61, 0x73, 0x73, 0x3a, 0x3a, 0x67, 0x65
        /* <DEDUP_REMOVED lines=180> */
        /*0bc2*/ 	.byte	0x65, 0x6e, 0x74, 0x69, 0x74, 0x79, 0x5d, 0x00
.L_0:


//--------------------- .nv.shared._ZN7cutlass13device_kernelINS_4gemm6kernel13GemmUniversalIN4cute5tupleIJiiiiEEENS1_10collective13CollectiveMmaINS1_34MainloopSm90TmaGmmaWarpSpecializedILi9ENS5_IJNS4_1CILi1EEESB_SB_EEENS1_35KernelTmaWarpSpecializedCooperativeEEENS5_IJNSA_ILi128EEENSA_ILi256EEENSA_ILi32EEEEEENS_10bfloat16_tENS5_IJSB_llEEESJ_SK_NS4_8TiledMMAINS4_8MMA_AtomIJNS4_4SM904GMMA28MMA_64x256x16_F32BF16BF16_SSILNSO_5MajorE1ELSQ_1ELNSO_7ScaleInE1ELSR_1EEEEEENS4_6LayoutINS5_IJNSA_ILi2EEESB_SB_EEENS5_IJSB_NSA_ILi0EEESX_EEEEENS5_IJNS4_10UnderscoreES10_S10_EEEEENS4_13SM90_TMA_LOADENS4_14ComposedLayoutINS4_7SwizzleILi3ELi4ELi3EEENS4_18smem_ptr_flag_bitsILi16EEENSU_INS5_IJNSA_ILi64EEENSA_ILi8EEEEEENS5_IJSB_S19_EEEEEEEvNS4_8identityES13_S1E_vS1F_EENS_8epilogue10collective6detail29Sm90TmaWarpSpecializedAdapterINS1I_15DefaultEpilogueISJ_NS5_IJlSB_lEEES1M_NS1H_6thread17LinearCombinationISJ_Li1EffLNS1N_9ScaleType4KindE0ELNS_15FloatRoundStyleE2ESJ_EENS1_15EpilogueDefaultEEEEEvvEEEEvNT_6ParamsE --------------------------
	.section	.nv.shared._ZN7cutlass13device_kernelINS_4gemm6kernel13GemmUniversalIN4cute5tupleIJiiiiEEENS1_10collective13CollectiveMmaINS1_34MainloopSm90TmaGmmaWarpSpecializedILi9ENS5_IJNS4_1CILi1EEESB_SB_EEENS1_35KernelTmaWarpSpecializedCooperativeEEENS5_IJNSA_ILi128EEENSA_ILi256EEENSA_ILi32EEEEEENS_10bfloat16_tENS5_IJSB_llEEESJ_SK_NS4_8TiledMMAINS4_8MMA_AtomIJNS4_4SM904GMMA28MMA_64x256x16_F32BF16BF16_SSILNSO_5MajorE1ELSQ_1ELNSO_7ScaleInE1ELSR_1EEEEEENS4_6LayoutINS5_IJNSA_ILi2EEESB_SB_EEENS5_IJSB_NSA_ILi0EEESX_EEEEENS5_IJNS4_10UnderscoreES10_S10_EEEEENS4_13SM90_TMA_LOADENS4_14ComposedLayoutINS4_7SwizzleILi3ELi4ELi3EEENS4_18smem_ptr_flag_bitsILi16EEENSU_INS5_IJNSA_ILi64EEENSA_ILi8EEEEEENS5_IJSB_S19_EEEEEEEvNS4_8identityES13_S1E_vS1F_EENS_8epilogue10collective6detail29Sm90TmaWarpSpecializedAdapterINS1I_15DefaultEpilogueISJ_NS5_IJlSB_lEEES1M_NS1H_6thread17LinearCombinationISJ_Li1EffLNS1N_9ScaleType4KindE0ELNS_15FloatRoundStyleE2ESJ_EENS1_15EpilogueDefaultEEEEEvvEEEEvNT_6ParamsE,"aw",@nobits
	.sectionflags	@""
	.align	16
	.zero		1024


//--------------------- .nv.shared.reserved.0     --------------------------
	.section	.nv.shared.reserved.0,"aw",@nobits
	.weak		__nv_reservedSMEM_offset_0_alias
	.size		__nv_reservedSMEM_offset_0_alias, 0, 0
	.other		__nv_reservedSMEM_offset_0_alias,@"STO_CUDA_RESERVED_SHARED STV_DEFAULT"
__nv_reservedSMEM_offset_0_alias:
	.zero		0


//--------------------- .nv.global                --------------------------
	.section	.nv.global,"aw",@nobits
.nv.global:
	.type		_ZN40_INTERNAL_bc56db95_4_k_cu_43fd7f1e_247894cute1_E,@object
	.size		_ZN40_INTERNAL_bc56db95_4_k_cu_43fd7f1e_247894cute1_E,(_ZN40_INTERNAL_bc56db95_4_k_cu_43fd7f1e_247894cuda3std3__45__cpo6cbeginE - _ZN40_INTERNAL_bc56db95_4_k_cu_43fd7f1e_247894cute1_E)
_ZN40_INTERNAL_bc56db95_4_k_cu_43fd7f1e_247894cute1_E:
	.zero		1
	.type		_ZN40_INTERNAL_bc56db95_4_k_cu_43fd7f1e_247894cuda3std3__45__cpo6cbeginE,@object
	.size		_ZN40_INTERNAL_bc56db95_4_k_cu_43fd7f1e_247894cuda3std3__45__cpo6cbeginE,(_ZN40_INTERNAL_bc56db95_4_k_cu_43fd7f1e_247894cuda3std3__48in_placeE - _ZN40_INTERNAL_bc56db95_4_k_cu_43fd7f1e_247894cuda3std3__45__cpo6cbeginE)
_ZN40_INTERNAL_bc56db95_4_k_cu_43fd7f1e_247894cuda3std3__45__cpo6cbeginE:
	.zero		1
	.type		_ZN40_INTERNAL_bc56db95_4_k_cu_43fd7f1e_247894cuda3std3__48in_placeE,@object
	.size		_ZN40_INTERNAL_bc56db95_4_k_cu_43fd7f1e_247894cuda3std3__48in_placeE,(_ZN40_INTERNAL_bc56db95_4_k_cu_43fd7f1e_247894cuda3std6ranges3__45__cpo9iter_moveE - _ZN40_INTERNAL_bc56db95_4_k_cu_43fd7f1e_247894cuda3std3__48in_placeE)
_ZN40_INTERNAL_bc56db95_4_k_cu_43fd7f1e_247894cuda3std3__48in_placeE:
	.zero		1
	.type		_ZN40_INTERNAL_bc56db95_4_k_cu_43fd7f1e_247894cuda3std6ranges3__45__cpo9iter_moveE,@object
	.size		_ZN40_INTERNAL_bc56db95_4_k_cu_43fd7f1e_247894cuda3std6ranges3__45__cpo9iter_moveE,(_ZN40_INTERNAL_bc56db95_4_k_cu_43fd7f1e_247894cuda3std3__45__cpo5beginE - _ZN40_INTERNAL_bc56db95_4_k_cu_43fd7f1e_247894cuda3std6ranges3__45__cpo9iter_moveE)
_ZN40_INTERNAL_bc56db95_4_k_cu_43fd7f1e_247894cuda3std6ranges3__45__cpo9iter_moveE:
	.zero		1
	.type		_ZN40_INTERNAL_bc56db95_4_k_cu_43fd7f1e_247894cuda3std3__45__cpo5beginE,@object
	.size		_ZN40_INTERNAL_bc56db95_4_k_cu_43fd7f1e_247894cuda3std3__45__cpo5beginE,(_ZN40_INTERNAL_bc56db95_4_k_cu_43fd7f1e_247894cuda3std3__442_GLOBAL__N__bc56db95_4_k_cu_43fd7f1e_247896ignoreE - _ZN40_INTERNAL_bc56db95_4_k_cu_43fd7f1e_247894cuda3std3__45__cpo5beginE)
_ZN40_INTERNAL_bc56db95_4_k_cu_43fd7f1e_247894cuda3std3__45__cpo5beginE:
	.zero		1
	.type		_ZN40_INTERNAL_bc56db95_4_k_cu_43fd7f1e_247894cuda3std3__442_GLOBAL__N__bc56db95_4_k_cu_43fd7f1e_247896ignoreE,@object
	.size		_ZN40_INTERNAL_bc56db95_4_k_cu_43fd7f1e_247894cuda3std3__442_GLOBAL__N__bc56db95_4_k_cu_43fd7f1e_247896ignoreE,(_ZN40_INTERNAL_bc56db95_4_k_cu_43fd7f1e_247894cute7productE - _ZN40_INTERNAL_bc56db95_4_k_cu_43fd7f1e_247894cuda3std3__442_GLOBAL__N__bc56db95_4_k_cu_43fd7f1e_247896ignoreE)
_ZN40_INTERNAL_bc56db95_4_k_cu_43fd7f1e_247894cuda3std3__442_GLOBAL__N__bc56db95_4_k_cu_43fd7f1e_247896ignoreE:
	.zero		1
	.type		_ZN40_INTERNAL_bc56db95_4_k_cu_43fd7f1e_247894cute7productE,@object
	.size		_ZN40_INTERNAL_bc56db95_4_k_cu_43fd7f1e_247894cute7productE,(_ZN40_INTERNAL_bc56db95_4_k_cu_43fd7f1e_247894cuda3std3__45__cpo3endE - _ZN40_INTERNAL_bc56db95_4_k_cu_43fd7f1e_247894cute7productE)
_ZN40_INTERNAL_bc56db95_4_k_cu_43fd7f1e_247894cute7productE:
	.zero		1
	.type		_ZN40_INTERNAL_bc56db95_4_k_cu_43fd7f1e_247894cuda3std3__45__cpo3endE,@object
	.size		_ZN40_INTERNAL_bc56db95_4_k_cu_43fd7f1e_247894cuda3std3__45__cpo3endE,(_ZN40_INTERNAL_bc56db95_4_k_cu_43fd7f1e_247894cuda3std3__419piecewise_constructE - _ZN40_INTERNAL_bc56db95_4_k_cu_43fd7f1e_247894cuda3std3__45__cpo3endE)
_ZN40_INTERNAL_bc56db95_4_k_cu_43fd7f1e_247894cuda3std3__45__cpo3endE:
	.zero		1
	.type		_ZN40_INTERNAL_bc56db95_4_k_cu_43fd7f1e_247894cuda3std3__419piecewise_constructE,@object
	.size		_ZN40_INTERNAL_bc56db95_4_k_cu_43fd7f1e_247894cuda3std3__419piecewise_constructE,(_ZN40_INTERNAL_bc56db95_4_k_cu_43fd7f1e_247894cuda3std3__45__cpo4cendE - _ZN40_INTERNAL_bc56db95_4_k_cu_43fd7f1e_247894cuda3std3__419piecewise_constructE)
_ZN40_INTERNAL_bc56db95_4_k_cu_43fd7f1e_247894cuda3std3__419piecewise_constructE:
	.zero		1
	.type		_ZN40_INTERNAL_bc56db95_4_k_cu_43fd7f1e_247894cuda3std3__45__cpo4cendE,@object
	.size		_ZN40_INTERNAL_bc56db95_4_k_cu_43fd7f1e_247894cuda3std3__45__cpo4cendE,(_ZN40_INTERNAL_bc56db95_4_k_cu_43fd7f1e_247894cuda3std6ranges3__45__cpo4swapE - _ZN40_INTERNAL_bc56db95_4_k_cu_43fd7f1e_247894cuda3std3__45__cpo4cendE)
_ZN40_INTERNAL_bc56db95_4_k_cu_43fd7f1e_247894cuda3std3__45__cpo4cendE:
	.zero		1
	.type		_ZN40_INTERNAL_bc56db95_4_k_cu_43fd7f1e_247894cuda3std6ranges3__45__cpo4swapE,@object
	.size		_ZN40_INTERNAL_bc56db95_4_k_cu_43fd7f1e_247894cuda3std6ranges3__45__cpo4swapE,(.L_8 - _ZN40_INTERNAL_bc56db95_4_k_cu_43fd7f1e_247894cuda3std6ranges3__45__cpo4swapE)
_ZN40_INTERNAL_bc56db95_4_k_cu_43fd7f1e_247894cuda3std6ranges3__45__cpo4swapE:
	.zero		1
.L_8:


//--------------------- .nv.constant0._ZN7cutlass13device_kernelINS_4gemm6kernel13GemmUniversalIN4cute5tupleIJiiiiEEENS1_10collective13CollectiveMmaINS1_34MainloopSm90TmaGmmaWarpSpecializedILi9ENS5_IJNS4_1CILi1EEESB_SB_EEENS1_35KernelTmaWarpSpecializedCooperativeEEENS5_IJNSA_ILi128EEENSA_ILi256EEENSA_ILi32EEEEEENS_10bfloat16_tENS5_IJSB_llEEESJ_SK_NS4_8TiledMMAINS4_8MMA_AtomIJNS4_4SM904GMMA28MMA_64x256x16_F32BF16BF16_SSILNSO_5MajorE1ELSQ_1ELNSO_7ScaleInE1ELSR_1EEEEEENS4_6LayoutINS5_IJNSA_ILi2EEESB_SB_EEENS5_IJSB_NSA_ILi0EEESX_EEEEENS5_IJNS4_10UnderscoreES10_S10_EEEEENS4_13SM90_TMA_LOADENS4_14ComposedLayoutINS4_7SwizzleILi3ELi4ELi3EEENS4_18smem_ptr_flag_bitsILi16EEENSU_INS5_IJNSA_ILi64EEENSA_ILi8EEEEEENS5_IJSB_S19_EEEEEEEvNS4_8identityES13_S1E_vS1F_EENS_8epilogue10collective6detail29Sm90TmaWarpSpecializedAdapterINS1I_15DefaultEpilogueISJ_NS5_IJlSB_lEEES1M_NS1H_6thread17LinearCombinationISJ_Li1EffLNS1N_9ScaleType4KindE0ELNS_15FloatRoundStyleE2ESJ_EENS1_15EpilogueDefaultEEEEEvvEEEEvNT_6ParamsE --------------------------
	.section	.nv.constant0._ZN7cutlass13device_kernelINS_4gemm6kernel13GemmUniversalIN4cute5tupleIJiiiiEEENS1_10collective13CollectiveMmaINS1_34MainloopSm90TmaGmmaWarpSpecializedILi9ENS5_IJNS4_1CILi1EEESB_SB_EEENS1_35KernelTmaWarpSpecializedCooperativeEEENS5_IJNSA_ILi128EEENSA_ILi256EEENSA_ILi32EEEEEENS_10bfloat16_tENS5_IJSB_llEEESJ_SK_NS4_8TiledMMAINS4_8MMA_AtomIJNS4_4SM904GMMA28MMA_64x256x16_F32BF16BF16_SSILNSO_5MajorE1ELSQ_1ELNSO_7ScaleInE1ELSR_1EEEEEENS4_6LayoutINS5_IJNSA_ILi2EEESB_SB_EEENS5_IJSB_NSA_ILi0EEESX_EEEEENS5_IJNS4_10UnderscoreES10_S10_EEEEENS4_13SM90_TMA_LOADENS4_14ComposedLayoutINS4_7SwizzleILi3ELi4ELi3EEENS4_18smem_ptr_flag_bitsILi16EEENSU_INS5_IJNSA_ILi64EEENSA_ILi8EEEEEENS5_IJSB_S19_EEEEEEEvNS4_8identityES13_S1E_vS1F_EENS_8epilogue10collective6detail29Sm90TmaWarpSpecializedAdapterINS1I_15DefaultEpilogueISJ_NS5_IJlSB_lEEES1M_NS1H_6thread17LinearCombinationISJ_Li1EffLNS1N_9ScaleType4KindE0ELNS_15FloatRoundStyleE2ESJ_EENS1_15EpilogueDefaultEEEEEvvEEEEvNT_6ParamsE,"a",@progbits
	.sectionflags	@""
	.align	4
.nv.constant0._ZN7cutlass13device_kernelINS_4gemm6kernel13GemmUniversalIN4cute5tupleIJiiiiEEENS1_10collective13CollectiveMmaINS1_34MainloopSm90TmaGmmaWarpSpecializedILi9ENS5_IJNS4_1CILi1EEESB_SB_EEENS1_35KernelTmaWarpSpecializedCooperativeEEENS5_IJNSA_ILi128EEENSA_ILi256EEENSA_ILi32EEEEEENS_10bfloat16_tENS5_IJSB_llEEESJ_SK_NS4_8TiledMMAINS4_8MMA_AtomIJNS4_4SM904GMMA28MMA_64x256x16_F32BF16BF16_SSILNSO_5MajorE1ELSQ_1ELNSO_7ScaleInE1ELSR_1EEEEEENS4_6LayoutINS5_IJNSA_ILi2EEESB_SB_EEENS5_IJSB_NSA_ILi0EEESX_EEEEENS5_IJNS4_10UnderscoreES10_S10_EEEEENS4_13SM90_TMA_LOADENS4_14ComposedLayoutINS4_7SwizzleILi3ELi4ELi3EEENS4_18smem_ptr_flag_bitsILi16EEENSU_INS5_IJNSA_ILi64EEENSA_ILi8EEEEEENS5_IJSB_S19_EEEEEEEvNS4_8identityES13_S1E_vS1F_EENS_8epilogue10collective6detail29Sm90TmaWarpSpecializedAdapterINS1I_15DefaultEpilogueISJ_NS5_IJlSB_lEEES1M_NS1H_6thread17LinearCombinationISJ_Li1EffLNS1N_9ScaleType4KindE0ELNS_15FloatRoundStyleE2ESJ_EENS1_15EpilogueDefaultEEEEEvvEEEEvNT_6ParamsE:
	.zero		1664


//--------------------- SYMBOLS --------------------------

	.type		.nv.reservedSmem.offset0,@object
	.size		.nv.reservedSmem.offset0,0x4
	.type		__assertfail,@function
